//
// Generated by NVIDIA NVVM Compiler
//
// Compiler Build ID: CL-36424714
// Cuda compilation tools, release 13.0, V13.0.88
// Based on NVVM 20.0.0
//

.version 9.0
.target sm_100
.address_size 64

.extern .func  (.param .b32 func_retval0) vprintf
(
	.param .b64 vprintf_param_0,
	.param .b64 vprintf_param_1
)
;
.global .align 1 .b8 $str[20] = {67, 85, 68, 65, 32, 65, 40, 37, 100, 44, 37, 100, 41, 32, 61, 32, 37, 100, 10};

.func  (.param .b64 func_retval0) _Z13ackermannCudall(
	.param .b64 _Z13ackermannCudall_param_0,
	.param .b64 _Z13ackermannCudall_param_1
)
{
	.reg .pred 	%p<11>;
	.reg .b64 	%rd<60>;

	ld.param.u64 	%rd24, [_Z13ackermannCudall_param_0];
	ld.param.u64 	%rd53, [_Z13ackermannCudall_param_1];
	setp.eq.s64 	%p1, %rd24, 0;
	@%p1 bra 	$L__BB0_7;
	and.b64  	%rd46, %rd24, 3;
	setp.eq.s64 	%p2, %rd46, 0;
	mov.u64 	%rd52, %rd24;
	@%p2 bra 	$L__BB0_6;
	mov.u64 	%rd47, %rd53;
	mov.u64 	%rd52, %rd24;
$L__BB0_3:
	.pragma "nounroll";
	setp.eq.s64 	%p3, %rd47, 0;
	mov.b64 	%rd53, 1;
	@%p3 bra 	$L__BB0_5;
	add.s64 	%rd28, %rd47, -1;
	{ // callseq 0, 0
	.param .b64 param0;
	st.param.b64 	[param0], %rd52;
	.param .b64 param1;
	st.param.b64 	[param1], %rd28;
	.param .b64 retval0;
	call.uni (retval0), 
	_Z13ackermannCudall, 
	(
	param0, 
	param1
	);
	ld.param.b64 	%rd53, [retval0];
	} // callseq 0
$L__BB0_5:
	add.s64 	%rd52, %rd52, -1;
	add.s64 	%rd46, %rd46, -1;
	setp.ne.s64 	%p4, %rd46, 0;
	mov.u64 	%rd47, %rd53;
	@%p4 bra 	$L__BB0_3;
$L__BB0_6:
	setp.lt.u64 	%p5, %rd24, 4;
	@%p5 bra 	$L__BB0_7;
	bra.uni 	$L__BB0_8;
$L__BB0_7:
	add.s64 	%rd45, %rd53, 1;
	st.param.b64 	[func_retval0], %rd45;
	ret;
$L__BB0_8:
	setp.ne.s64 	%p6, %rd53, 0;
	mov.b64 	%rd56, 1;
	@%p6 bra 	$L__BB0_16;
$L__BB0_9:
	setp.eq.s64 	%p7, %rd56, 0;
	mov.b64 	%rd57, 1;
	@%p7 bra 	$L__BB0_11;
	add.s64 	%rd34, %rd52, -1;
	add.s64 	%rd35, %rd56, -1;
	{ // callseq 2, 0
	.param .b64 param0;
	st.param.b64 	[param0], %rd34;
	.param .b64 param1;
	st.param.b64 	[param1], %rd35;
	.param .b64 retval0;
	call.uni (retval0), 
	_Z13ackermannCudall, 
	(
	param0, 
	param1
	);
	ld.param.b64 	%rd57, [retval0];
	} // callseq 2
$L__BB0_11:
	setp.eq.s64 	%p8, %rd57, 0;
	mov.b64 	%rd58, 1;
	@%p8 bra 	$L__BB0_13;
	add.s64 	%rd38, %rd52, -2;
	add.s64 	%rd39, %rd57, -1;
	{ // callseq 3, 0
	.param .b64 param0;
	st.param.b64 	[param0], %rd38;
	.param .b64 param1;
	st.param.b64 	[param1], %rd39;
	.param .b64 retval0;
	call.uni (retval0), 
	_Z13ackermannCudall, 
	(
	param0, 
	param1
	);
	ld.param.b64 	%rd58, [retval0];
	} // callseq 3
$L__BB0_13:
	setp.eq.s64 	%p9, %rd58, 0;
	mov.b64 	%rd53, 1;
	@%p9 bra 	$L__BB0_15;
	add.s64 	%rd42, %rd52, -3;
	add.s64 	%rd43, %rd58, -1;
	{ // callseq 4, 0
	.param .b64 param0;
	st.param.b64 	[param0], %rd42;
	.param .b64 param1;
	st.param.b64 	[param1], %rd43;
	.param .b64 retval0;
	call.uni (retval0), 
	_Z13ackermannCudall, 
	(
	param0, 
	param1
	);
	ld.param.b64 	%rd53, [retval0];
	} // callseq 4
$L__BB0_15:
	add.s64 	%rd52, %rd52, -4;
	setp.eq.s64 	%p10, %rd52, 0;
	@%p10 bra 	$L__BB0_7;
	bra.uni 	$L__BB0_8;
$L__BB0_16:
	add.s64 	%rd31, %rd53, -1;
	{ // callseq 1, 0
	.param .b64 param0;
	st.param.b64 	[param0], %rd52;
	.param .b64 param1;
	st.param.b64 	[param1], %rd31;
	.param .b64 retval0;
	call.uni (retval0), 
	_Z13ackermannCudall, 
	(
	param0, 
	param1
	);
	ld.param.b64 	%rd56, [retval0];
	} // callseq 1
	bra.uni 	$L__BB0_9;

}
	// .globl	_Z17ackermannCudaMainll
.visible .entry _Z17ackermannCudaMainll(
	.param .u64 _Z17ackermannCudaMainll_param_0,
	.param .u64 _Z17ackermannCudaMainll_param_1
)
{
	.local .align 16 .b8 	__local_depot1[16];
	.reg .b64 	%SP;
	.reg .b64 	%SPL;
	.reg .pred 	%p<10>;
	.reg .b32 	%r<65>;
	.reg .b64 	%rd<64>;

	mov.u64 	%SPL, __local_depot1;
	cvta.local.u64 	%SP, %SPL;
	add.u64 	%rd5, %SP, 0;
	add.u64 	%rd1, %SPL, 0;
	mov.u32 	%r13, %ctaid.x;
	mov.u32 	%r14, %ntid.x;
	mov.u32 	%r15, %tid.x;
	mad.lo.s32 	%r1, %r13, %r14, %r15;
	setp.gt.s32 	%p1, %r1, 5;
	@%p1 bra 	$L__BB1_12;
	sub.s32 	%r17, 6, %r1;
	cvt.s64.s32 	%rd2, %r1;
	max.s32 	%r2, %r17, 1;
	and.b32  	%r3, %r2, 7;
	setp.lt.s32 	%p2, %r17, 8;
	mov.b32 	%r63, 0;
	@%p2 bra 	$L__BB1_4;
	and.b32  	%r63, %r2, 2147483640;
	mov.b32 	%r61, 0;
	mov.b64 	%rd63, 7;
	mov.u64 	%rd10, $str;
$L__BB1_3:
	.pragma "nounroll";
	add.s64 	%rd7, %rd63, -7;
	{ // callseq 5, 0
	.param .b64 param0;
	st.param.b64 	[param0], %rd2;
	.param .b64 param1;
	st.param.b64 	[param1], %rd7;
	.param .b64 retval0;
	call.uni (retval0), 
	_Z13ackermannCudall, 
	(
	param0, 
	param1
	);
	ld.param.b64 	%rd8, [retval0];
	} // callseq 5
	st.local.v2.u32 	[%rd1], {%r1, %r61};
	st.local.u64 	[%rd1+8], %rd8;
	cvta.global.u64 	%rd11, %rd10;
	{ // callseq 6, 0
	.param .b64 param0;
	st.param.b64 	[param0], %rd11;
	.param .b64 param1;
	st.param.b64 	[param1], %rd5;
	.param .b32 retval0;
	call.uni (retval0), 
	vprintf, 
	(
	param0, 
	param1
	);
	ld.param.b32 	%r19, [retval0];
	} // callseq 6
	add.s64 	%rd13, %rd63, -6;
	{ // callseq 7, 0
	.param .b64 param0;
	st.param.b64 	[param0], %rd2;
	.param .b64 param1;
	st.param.b64 	[param1], %rd13;
	.param .b64 retval0;
	call.uni (retval0), 
	_Z13ackermannCudall, 
	(
	param0, 
	param1
	);
	ld.param.b64 	%rd14, [retval0];
	} // callseq 7
	add.s32 	%r21, %r61, 1;
	st.local.v2.u32 	[%rd1], {%r1, %r21};
	st.local.u64 	[%rd1+8], %rd14;
	{ // callseq 8, 0
	.param .b64 param0;
	st.param.b64 	[param0], %rd11;
	.param .b64 param1;
	st.param.b64 	[param1], %rd5;
	.param .b32 retval0;
	call.uni (retval0), 
	vprintf, 
	(
	param0, 
	param1
	);
	ld.param.b32 	%r22, [retval0];
	} // callseq 8
	add.s64 	%rd16, %rd63, -5;
	{ // callseq 9, 0
	.param .b64 param0;
	st.param.b64 	[param0], %rd2;
	.param .b64 param1;
	st.param.b64 	[param1], %rd16;
	.param .b64 retval0;
	call.uni (retval0), 
	_Z13ackermannCudall, 
	(
	param0, 
	param1
	);
	ld.param.b64 	%rd17, [retval0];
	} // callseq 9
	add.s32 	%r24, %r61, 2;
	st.local.v2.u32 	[%rd1], {%r1, %r24};
	st.local.u64 	[%rd1+8], %rd17;
	{ // callseq 10, 0
	.param .b64 param0;
	st.param.b64 	[param0], %rd11;
	.param .b64 param1;
	st.param.b64 	[param1], %rd5;
	.param .b32 retval0;
	call.uni (retval0), 
	vprintf, 
	(
	param0, 
	param1
	);
	ld.param.b32 	%r25, [retval0];
	} // callseq 10
	add.s64 	%rd19, %rd63, -4;
	{ // callseq 11, 0
	.param .b64 param0;
	st.param.b64 	[param0], %rd2;
	.param .b64 param1;
	st.param.b64 	[param1], %rd19;
	.param .b64 retval0;
	call.uni (retval0), 
	_Z13ackermannCudall, 
	(
	param0, 
	param1
	);
	ld.param.b64 	%rd20, [retval0];
	} // callseq 11
	add.s32 	%r27, %r61, 3;
	st.local.v2.u32 	[%rd1], {%r1, %r27};
	st.local.u64 	[%rd1+8], %rd20;
	{ // callseq 12, 0
	.param .b64 param0;
	st.param.b64 	[param0], %rd11;
	.param .b64 param1;
	st.param.b64 	[param1], %rd5;
	.param .b32 retval0;
	call.uni (retval0), 
	vprintf, 
	(
	param0, 
	param1
	);
	ld.param.b32 	%r28, [retval0];
	} // callseq 12
	add.s64 	%rd22, %rd63, -3;
	{ // callseq 13, 0
	.param .b64 param0;
	st.param.b64 	[param0], %rd2;
	.param .b64 param1;
	st.param.b64 	[param1], %rd22;
	.param .b64 retval0;
	call.uni (retval0), 
	_Z13ackermannCudall, 
	(
	param0, 
	param1
	);
	ld.param.b64 	%rd23, [retval0];
	} // callseq 13
	add.s32 	%r30, %r61, 4;
	st.local.v2.u32 	[%rd1], {%r1, %r30};
	st.local.u64 	[%rd1+8], %rd23;
	{ // callseq 14, 0
	.param .b64 param0;
	st.param.b64 	[param0], %rd11;
	.param .b64 param1;
	st.param.b64 	[param1], %rd5;
	.param .b32 retval0;
	call.uni (retval0), 
	vprintf, 
	(
	param0, 
	param1
	);
	ld.param.b32 	%r31, [retval0];
	} // callseq 14
	add.s64 	%rd25, %rd63, -2;
	{ // callseq 15, 0
	.param .b64 param0;
	st.param.b64 	[param0], %rd2;
	.param .b64 param1;
	st.param.b64 	[param1], %rd25;
	.param .b64 retval0;
	call.uni (retval0), 
	_Z13ackermannCudall, 
	(
	param0, 
	param1
	);
	ld.param.b64 	%rd26, [retval0];
	} // callseq 15
	add.s32 	%r33, %r61, 5;
	st.local.v2.u32 	[%rd1], {%r1, %r33};
	st.local.u64 	[%rd1+8], %rd26;
	{ // callseq 16, 0
	.param .b64 param0;
	st.param.b64 	[param0], %rd11;
	.param .b64 param1;
	st.param.b64 	[param1], %rd5;
	.param .b32 retval0;
	call.uni (retval0), 
	vprintf, 
	(
	param0, 
	param1
	);
	ld.param.b32 	%r34, [retval0];
	} // callseq 16
	add.s64 	%rd28, %rd63, -1;
	{ // callseq 17, 0
	.param .b64 param0;
	st.param.b64 	[param0], %rd2;
	.param .b64 param1;
	st.param.b64 	[param1], %rd28;
	.param .b64 retval0;
	call.uni (retval0), 
	_Z13ackermannCudall, 
	(
	param0, 
	param1
	);
	ld.param.b64 	%rd29, [retval0];
	} // callseq 17
	add.s32 	%r36, %r61, 6;
	st.local.v2.u32 	[%rd1], {%r1, %r36};
	st.local.u64 	[%rd1+8], %rd29;
	{ // callseq 18, 0
	.param .b64 param0;
	st.param.b64 	[param0], %rd11;
	.param .b64 param1;
	st.param.b64 	[param1], %rd5;
	.param .b32 retval0;
	call.uni (retval0), 
	vprintf, 
	(
	param0, 
	param1
	);
	ld.param.b32 	%r37, [retval0];
	} // callseq 18
	{ // callseq 19, 0
	.param .b64 param0;
	st.param.b64 	[param0], %rd2;
	.param .b64 param1;
	st.param.b64 	[param1], %rd63;
	.param .b64 retval0;
	call.uni (retval0), 
	_Z13ackermannCudall, 
	(
	param0, 
	param1
	);
	ld.param.b64 	%rd31, [retval0];
	} // callseq 19
	add.s32 	%r39, %r61, 7;
	st.local.v2.u32 	[%rd1], {%r1, %r39};
	st.local.u64 	[%rd1+8], %rd31;
	{ // callseq 20, 0
	.param .b64 param0;
	st.param.b64 	[param0], %rd11;
	.param .b64 param1;
	st.param.b64 	[param1], %rd5;
	.param .b32 retval0;
	call.uni (retval0), 
	vprintf, 
	(
	param0, 
	param1
	);
	ld.param.b32 	%r40, [retval0];
	} // callseq 20
	add.s64 	%rd63, %rd63, 8;
	add.s32 	%r61, %r61, 8;
	setp.ne.s32 	%p3, %r61, %r63;
	@%p3 bra 	$L__BB1_3;
$L__BB1_4:
	setp.eq.s32 	%p4, %r3, 0;
	@%p4 bra 	$L__BB1_12;
	and.b32  	%r8, %r2, 3;
	setp.lt.u32 	%p5, %r3, 4;
	@%p5 bra 	$L__BB1_7;
	cvt.u64.u32 	%rd33, %r63;
	{ // callseq 21, 0
	.param .b64 param0;
	st.param.b64 	[param0], %rd2;
	.param .b64 param1;
	st.param.b64 	[param1], %rd33;
	.param .b64 retval0;
	call.uni (retval0), 
	_Z13ackermannCudall, 
	(
	param0, 
	param1
	);
	ld.param.b64 	%rd34, [retval0];
	} // callseq 21
	st.local.v2.u32 	[%rd1], {%r1, %r63};
	st.local.u64 	[%rd1+8], %rd34;
	mov.u64 	%rd36, $str;
	cvta.global.u64 	%rd37, %rd36;
	{ // callseq 22, 0
	.param .b64 param0;
	st.param.b64 	[param0], %rd37;
	.param .b64 param1;
	st.param.b64 	[param1], %rd5;
	.param .b32 retval0;
	call.uni (retval0), 
	vprintf, 
	(
	param0, 
	param1
	);
	ld.param.b32 	%r42, [retval0];
	} // callseq 22
	add.s32 	%r44, %r63, 1;
	cvt.u64.u32 	%rd39, %r44;
	{ // callseq 23, 0
	.param .b64 param0;
	st.param.b64 	[param0], %rd2;
	.param .b64 param1;
	st.param.b64 	[param1], %rd39;
	.param .b64 retval0;
	call.uni (retval0), 
	_Z13ackermannCudall, 
	(
	param0, 
	param1
	);
	ld.param.b64 	%rd40, [retval0];
	} // callseq 23
	st.local.v2.u32 	[%rd1], {%r1, %r44};
	st.local.u64 	[%rd1+8], %rd40;
	{ // callseq 24, 0
	.param .b64 param0;
	st.param.b64 	[param0], %rd37;
	.param .b64 param1;
	st.param.b64 	[param1], %rd5;
	.param .b32 retval0;
	call.uni (retval0), 
	vprintf, 
	(
	param0, 
	param1
	);
	ld.param.b32 	%r45, [retval0];
	} // callseq 24
	add.s32 	%r47, %r63, 2;
	cvt.u64.u32 	%rd42, %r47;
	{ // callseq 25, 0
	.param .b64 param0;
	st.param.b64 	[param0], %rd2;
	.param .b64 param1;
	st.param.b64 	[param1], %rd42;
	.param .b64 retval0;
	call.uni (retval0), 
	_Z13ackermannCudall, 
	(
	param0, 
	param1
	);
	ld.param.b64 	%rd43, [retval0];
	} // callseq 25
	st.local.v2.u32 	[%rd1], {%r1, %r47};
	st.local.u64 	[%rd1+8], %rd43;
	{ // callseq 26, 0
	.param .b64 param0;
	st.param.b64 	[param0], %rd37;
	.param .b64 param1;
	st.param.b64 	[param1], %rd5;
	.param .b32 retval0;
	call.uni (retval0), 
	vprintf, 
	(
	param0, 
	param1
	);
	ld.param.b32 	%r48, [retval0];
	} // callseq 26
	add.s32 	%r50, %r63, 3;
	cvt.u64.u32 	%rd45, %r50;
	{ // callseq 27, 0
	.param .b64 param0;
	st.param.b64 	[param0], %rd2;
	.param .b64 param1;
	st.param.b64 	[param1], %rd45;
	.param .b64 retval0;
	call.uni (retval0), 
	_Z13ackermannCudall, 
	(
	param0, 
	param1
	);
	ld.param.b64 	%rd46, [retval0];
	} // callseq 27
	st.local.v2.u32 	[%rd1], {%r1, %r50};
	st.local.u64 	[%rd1+8], %rd46;
	{ // callseq 28, 0
	.param .b64 param0;
	st.param.b64 	[param0], %rd37;
	.param .b64 param1;
	st.param.b64 	[param1], %rd5;
	.param .b32 retval0;
	call.uni (retval0), 
	vprintf, 
	(
	param0, 
	param1
	);
	ld.param.b32 	%r51, [retval0];
	} // callseq 28
	add.s32 	%r63, %r63, 4;
$L__BB1_7:
	setp.eq.s32 	%p6, %r8, 0;
	@%p6 bra 	$L__BB1_12;
	setp.eq.s32 	%p7, %r8, 1;
	@%p7 bra 	$L__BB1_10;
	cvt.u64.u32 	%rd48, %r63;
	{ // callseq 29, 0
	.param .b64 param0;
	st.param.b64 	[param0], %rd2;
	.param .b64 param1;
	st.param.b64 	[param1], %rd48;
	.param .b64 retval0;
	call.uni (retval0), 
	_Z13ackermannCudall, 
	(
	param0, 
	param1
	);
	ld.param.b64 	%rd49, [retval0];
	} // callseq 29
	st.local.v2.u32 	[%rd1], {%r1, %r63};
	st.local.u64 	[%rd1+8], %rd49;
	mov.u64 	%rd51, $str;
	cvta.global.u64 	%rd52, %rd51;
	{ // callseq 30, 0
	.param .b64 param0;
	st.param.b64 	[param0], %rd52;
	.param .b64 param1;
	st.param.b64 	[param1], %rd5;
	.param .b32 retval0;
	call.uni (retval0), 
	vprintf, 
	(
	param0, 
	param1
	);
	ld.param.b32 	%r53, [retval0];
	} // callseq 30
	add.s32 	%r55, %r63, 1;
	cvt.u64.u32 	%rd54, %r55;
	{ // callseq 31, 0
	.param .b64 param0;
	st.param.b64 	[param0], %rd2;
	.param .b64 param1;
	st.param.b64 	[param1], %rd54;
	.param .b64 retval0;
	call.uni (retval0), 
	_Z13ackermannCudall, 
	(
	param0, 
	param1
	);
	ld.param.b64 	%rd55, [retval0];
	} // callseq 31
	st.local.v2.u32 	[%rd1], {%r1, %r55};
	st.local.u64 	[%rd1+8], %rd55;
	{ // callseq 32, 0
	.param .b64 param0;
	st.param.b64 	[param0], %rd52;
	.param .b64 param1;
	st.param.b64 	[param1], %rd5;
	.param .b32 retval0;
	call.uni (retval0), 
	vprintf, 
	(
	param0, 
	param1
	);
	ld.param.b32 	%r56, [retval0];
	} // callseq 32
	add.s32 	%r63, %r63, 2;
$L__BB1_10:
	and.b32  	%r58, %r2, 1;
	setp.eq.b32 	%p8, %r58, 1;
	not.pred 	%p9, %p8;
	@%p9 bra 	$L__BB1_12;
	cvt.u64.u32 	%rd57, %r63;
	{ // callseq 33, 0
	.param .b64 param0;
	st.param.b64 	[param0], %rd2;
	.param .b64 param1;
	st.param.b64 	[param1], %rd57;
	.param .b64 retval0;
	call.uni (retval0), 
	_Z13ackermannCudall, 
	(
	param0, 
	param1
	);
	ld.param.b64 	%rd58, [retval0];
	} // callseq 33
	st.local.v2.u32 	[%rd1], {%r1, %r63};
	st.local.u64 	[%rd1+8], %rd58;
	mov.u64 	%rd60, $str;
	cvta.global.u64 	%rd61, %rd60;
	{ // callseq 34, 0
	.param .b64 param0;
	st.param.b64 	[param0], %rd61;
	.param .b64 param1;
	st.param.b64 	[param1], %rd5;
	.param .b32 retval0;
	call.uni (retval0), 
	vprintf, 
	(
	param0, 
	param1
	);
	ld.param.b32 	%r59, [retval0];
	} // callseq 34
$L__BB1_12:
	ret;

}


// ===== COMPILED SASS (sm_100) =====

	.target	sm_100

	.elftype	@"ET_EXEC"


//--------------------- .note.nv.tkinfo           --------------------------
	.section	.note.nv.tkinfo,"",@"SHT_NOTE"
	.sectionflags	@"SHF_NOTE_NV_TKINFO"
	.tkinfo
        /*0018*/ 	.word	0x00000002
        /*0030*/ 	.string	""
        /*0030*/ 	.string	"ptxas"
        /*0030*/ 	.string	"Cuda compilation tools, release 13.0, V13.0.88"
        /*0030*/ 	.string	"Build cuda_13.0.r13.0/compiler.36424714_0"
        /*0030*/ 	.string	"-arch sm_100 -m 64 "



//--------------------- .note.nv.cuinfo           --------------------------
	.section	.note.nv.cuinfo,"",@"SHT_NOTE"
	.sectionflags	@"SHF_NOTE_NV_CUINFO"
        /*0018*/ 	.short	0x0002
        /*001a*/ 	.short	0x0064
        /*001c*/ 	.short	0x0082
	.zero		2


//--------------------- .nv.info                  --------------------------
	.section	.nv.info,"",@"SHT_CUDA_INFO"
	.align	4


	//----- nvinfo : EIATTR_REGCOUNT
	.align		4
        /*0000*/ 	.byte	0x04, 0x2f
        /*0002*/ 	.short	(.L_2 - .L_1)
	.align		4
.L_1:
        /*0004*/ 	.word	index@(_Z17ackermannCudaMainll)
        /*0008*/ 	.word	0x0000001e


	//----- nvinfo : EIATTR_FRAME_SIZE
	.align		4
.L_2:
        /*000c*/ 	.byte	0x04, 0x11
        /*000e*/ 	.short	(.L_4 - .L_3)
	.align		4
.L_3:
        /*0010*/ 	.word	index@($_Z17ackermannCudaMainll$_Z13ackermannCudall)
        /*0014*/ 	.word	0x00000010


	//----- nvinfo : EIATTR_FRAME_SIZE
	.align		4
.L_4:
        /*0018*/ 	.byte	0x04, 0x11
        /*001a*/ 	.short	(.L_6 - .L_5)
	.align		4
.L_5:
        /*001c*/ 	.word	index@(_Z17ackermannCudaMainll)
        /*0020*/ 	.word	0x00000010


	//----- nvinfo : EIATTR_MIN_STACK_SIZE
	.align		4
.L_6:
        /*0024*/ 	.byte	0x04, 0x12
        /*0026*/ 	.short	(.L_8 - .L_7)
	.align		4
.L_7:
        /*0028*/ 	.word	index@(_Z17ackermannCudaMainll)
        /*002c*/ 	.word	0x00000010
.L_8:


//--------------------- .nv.compat                --------------------------
	.section	.nv.compat,"",@"SHT_CUDA_COMPAT_INFO"
	.align	4
        /*0000*/ 	.byte	0x02, 0x09, 0x00, 0x00, 0x02, 0x02, 0x01, 0x00, 0x02, 0x05, 0x05, 0x00, 0x03, 0x07, 0x01, 0x01
        /*0010*/ 	.byte	0x02, 0x03, 0x00, 0x00, 0x02, 0x06, 0x01, 0x00, 0x04, 0x0b, 0x08, 0x00, 0x09, 0x00, 0x00, 0x00
        /*0020*/ 	.byte	0x00, 0x00, 0x00, 0x00


//--------------------- .nv.info._Z17ackermannCudaMainll --------------------------
	.section	.nv.info._Z17ackermannCudaMainll,"",@"SHT_CUDA_INFO"
	.sectionflags	@""
	.align	4


	//----- nvinfo : EIATTR_CUDA_API_VERSION
	.align		4
        /*0000*/ 	.byte	0x04, 0x37
        /*0002*/ 	.short	(.L_10 - .L_9)
.L_9:
        /*0004*/ 	.word	0x00000082


	//----- nvinfo : EIATTR_KPARAM_INFO
	.align		4
.L_10:
        /*0008*/ 	.byte	0x04, 0x17
        /*000a*/ 	.short	(.L_12 - .L_11)
.L_11:
        /*000c*/ 	.word	0x00000000
        /*0010*/ 	.short	0x0001
        /*0012*/ 	.short	0x0008
        /*0014*/ 	.byte	0x00, 0xf0, 0x21, 0x00


	//----- nvinfo : EIATTR_KPARAM_INFO
	.align		4
.L_12:
        /*0018*/ 	.byte	0x04, 0x17
        /*001a*/ 	.short	(.L_14 - .L_13)
.L_13:
        /*001c*/ 	.word	0x00000000
        /*0020*/ 	.short	0x0000
        /*0022*/ 	.short	0x0000
        /*0024*/ 	.byte	0x00, 0xf0, 0x21, 0x00


	//----- nvinfo : EIATTR_SPARSE_MMA_MASK
	.align		4
.L_14:
        /*0028*/ 	.byte	0x03, 0x50
        /*002a*/ 	.short	0x0000


	//----- nvinfo : EIATTR_MAXREG_COUNT
	.align		4
        /*002c*/ 	.byte	0x03, 0x1b
        /*002e*/ 	.short	0x00ff


	//----- nvinfo : EIATTR_EXTERNS
	.align		4
        /*0030*/ 	.byte	0x04, 0x0f
        /*0032*/ 	.short	(.L_16 - .L_15)


	//   ....[0]....
	.align		4
.L_15:
        /*0034*/ 	.word	index@(vprintf)


	//----- nvinfo : EIATTR_MERCURY_ISA_VERSION
	.align		4
.L_16:
        /*0038*/ 	.byte	0x03, 0x5f
        /*003a*/ 	.short	0x0101


	//----- nvinfo : EIATTR_VRC_CTA_INIT_COUNT
	.align		4
        /*003c*/ 	.byte	0x02, 0x4a
	.zero		1
	.zero		1


	//----- nvinfo : EIATTR_SYSCALL_OFFSETS
	.align		4
        /*0040*/ 	.byte	0x04, 0x46
        /*0042*/ 	.short	(.L_18 - .L_17)


	//   ....[0]....
.L_17:
        /*0044*/ 	.word	0x000002a0


	//   ....[1]....
        /*0048*/ 	.word	0x000003f0


	//   ....[2]....
        /*004c*/ 	.word	0x00000540


	//   ....[3]....
        /*0050*/ 	.word	0x00000690


	//   ....[4]....
        /*0054*/ 	.word	0x000007e0


	//   ....[5]....
        /*0058*/ 	.word	0x00000930


	//   ....[6]....
        /*005c*/ 	.word	0x00000a80


	//   ....[7]....
        /*0060*/ 	.word	0x00000bd0


	//   ....[8]....
        /*0064*/ 	.word	0x00000df0


	//   ....[9]....
        /*0068*/ 	.word	0x00000f30


	//   ....[10]....
        /*006c*/ 	.word	0x00001070


	//   ....[11]....
        /*0070*/ 	.word	0x000011b0


	//   ....[12]....
        /*0074*/ 	.word	0x00001370


	//   ....[13]....
        /*0078*/ 	.word	0x000014b0


	//   ....[14]....
        /*007c*/ 	.word	0x00001650


	//----- nvinfo : EIATTR_EXIT_INSTR_OFFSETS
	.align		4
.L_18:
        /*0080*/ 	.byte	0x04, 0x1c
        /*0082*/ 	.short	(.L_20 - .L_19)


	//   ....[0]....
.L_19:
        /*0084*/ 	.word	0x000000b0


	//   ....[1]....
        /*0088*/ 	.word	0x00000c60


	//   ....[2]....
        /*008c*/ 	.word	0x000011f0


	//   ....[3]....
        /*0090*/ 	.word	0x00001500


	//   ....[4]....
        /*0094*/ 	.word	0x00001660


	//----- nvinfo : EIATTR_CRS_STACK_SIZE
	.align		4
.L_20:
        /*0098*/ 	.byte	0x04, 0x1e
        /*009a*/ 	.short	(.L_22 - .L_21)
.L_21:
        /*009c*/ 	.word	0x00000000


	//----- nvinfo : EIATTR_CBANK_PARAM_SIZE
	.align		4
.L_22:
        /*00a0*/ 	.byte	0x03, 0x19
        /*00a2*/ 	.short	0x0010


	//----- nvinfo : EIATTR_PARAM_CBANK
	.align		4
        /*00a4*/ 	.byte	0x04, 0x0a
        /*00a6*/ 	.short	(.L_24 - .L_23)
	.align		4
.L_23:
        /*00a8*/ 	.word	index@(.nv.constant0._Z17ackermannCudaMainll)
        /*00ac*/ 	.short	0x0380
        /*00ae*/ 	.short	0x0010


	//----- nvinfo : EIATTR_SW_WAR
	.align		4
.L_24:
        /*00b0*/ 	.byte	0x04, 0x36
        /*00b2*/ 	.short	(.L_26 - .L_25)
.L_25:
        /*00b4*/ 	.word	0x00000008
.L_26:


//--------------------- .nv.callgraph             --------------------------
	.section	.nv.callgraph,"",@"SHT_CUDA_CALLGRAPH"
	.align	4
	.sectionentsize	8
	.align		4
        /*0000*/ 	.word	0x00000000
	.align		4
        /*0004*/ 	.word	0xffffffff
	.align		4
        /*0008*/ 	.word	index@(_Z17ackermannCudaMainll)
	.align		4
        /*000c*/ 	.word	index@(vprintf)
	.align		4
        /*0010*/ 	.word	0x00000000
	.align		4
        /*0014*/ 	.word	0xfffffffe
	.align		4
        /*0018*/ 	.word	0x00000000
	.align		4
        /*001c*/ 	.word	0xfffffffd
	.align		4
        /*0020*/ 	.word	0x00000000
	.align		4
        /*0024*/ 	.word	0xfffffffc


//--------------------- .nv.constant4             --------------------------
	.section	.nv.constant4,"a",@progbits
	.align	8
	.align		8
.nv.constant4:
        /*0000*/ 	.dword	vprintf
	.align		8
        /*0008*/ 	.dword	$str


//--------------------- .text._Z17ackermannCudaMainll --------------------------
	.section	.text._Z17ackermannCudaMainll,"ax",@progbits
	.align	128
        .global         _Z17ackermannCudaMainll
        .type           _Z17ackermannCudaMainll,@function
        .size           _Z17ackermannCudaMainll,(.L_x_39 - _Z17ackermannCudaMainll)
        .other          _Z17ackermannCudaMainll,@"STO_CUDA_ENTRY STV_DEFAULT"
_Z17ackermannCudaMainll:
.text._Z17ackermannCudaMainll:
[----:B------:R-:W0:Y:S01]  /*0000*/  LDC R1, c[0x0][0x37c] ;  /* 0x0000df00ff017b82 */ /* 0x000e220000000800 */
[----:B------:R-:W1:Y:S01]  /*0010*/  S2R R3, SR_TID.X ;  /* 0x0000000000037919 */ /* 0x000e620000002100 */
[----:B------:R-:W2:Y:S06]  /*0020*/  LDCU UR5, c[0x0][0x2fc] ;  /* 0x00005f80ff0577ac */ /* 0x000eac0008000800 */
[----:B------:R-:W1:Y:S01]  /*0030*/  S2UR UR6, SR_CTAID.X ;  /* 0x00000000000679c3 */ /* 0x000e620000002500 */
[----:B0-----:R-:W-:Y:S01]  /*0040*/  VIADD R1, R1, 0xfffffff0 ;  /* 0xfffffff001017836 */ /* 0x001fe20000000000 */
[----:B------:R-:W0:Y:S06]  /*0050*/  LDCU UR4, c[0x0][0x2f8] ;  /* 0x00005f00ff0477ac */ /* 0x000e2c0008000800 */
[----:B------:R-:W1:Y:S01]  /*0060*/  LDC R16, c[0x0][0x360] ;  /* 0x0000d800ff107b82 */ /* 0x000e620000000800 */
[----:B0-----:R-:W-:-:S05]  /*0070*/  IADD3 R22, P1, PT, R1, UR4, RZ ;  /* 0x0000000401167c10 */ /* 0x001fca000ff3e0ff */
[----:B--2---:R-:W-:Y:S02]  /*0080*/  IMAD.X R2, RZ, RZ, UR5, P1 ;  /* 0x00000005ff027e24 */ /* 0x004fe400088e06ff */
[----:B-1----:R-:W-:-:S05]  /*0090*/  IMAD R16, R16, UR6, R3 ;  /* 0x0000000610107c24 */ /* 0x002fca000f8e0203 */
[----:B------:R-:W-:-:S13]  /*00a0*/  ISETP.GT.AND P0, PT, R16, 0x5, PT ;  /* 0x000000051000780c */ /* 0x000fda0003f04270 */
[----:B------:R-:W-:Y:S05]  /*00b0*/  @P0 EXIT ;  /* 0x000000000000094d */ /* 0x000fea0003800000 */
[----:B------:R-:W-:Y:S01]  /*00c0*/  IADD3 R24, PT, PT, -R16, 0x6, RZ ;  /* 0x0000000610187810 */ /* 0x000fe20007ffe1ff */
[----:B------:R-:W-:Y:S01]  /*00d0*/  BSSY.RECONVERGENT B6, `(.L_x_0) ;  /* 0x00000b6000067945 */ /* 0x000fe20003800200 */
[----:B------:R-:W-:Y:S01]  /*00e0*/  SHF.R.S32.HI R23, RZ, 0x1f, R16 ;  /* 0x0000001fff177819 */ /* 0x000fe20000011410 */
[----:B------:R-:W-:Y:S01]  /*00f0*/  IMAD.MOV.U32 R19, RZ, RZ, RZ ;  /* 0x000000ffff137224 */ /* 0x000fe200078e00ff */
[C---:B------:R-:W-:Y:S02]  /*0100*/  ISETP.GE.AND P0, PT, R24.reuse, 0x8, PT ;  /* 0x000000081800780c */ /* 0x040fe40003f06270 */
[----:B------:R-:W-:-:S11]  /*0110*/  VIMNMX R24, PT, PT, R24, 0x1, !PT ;  /* 0x0000000118187848 */ /* 0x000fd60007fe0100 */
[----:B------:R-:W-:Y:S05]  /*0120*/  @!P0 BRA `(.L_x_1) ;  /* 0x0000000800c08947 */ /* 0x000fea0003800000 */
[----:B------:R-:W-:Y:S02]  /*0130*/  HFMA2 R18, -RZ, RZ, 0, 0 ;  /* 0x00000000ff127431 */ /* 0x000fe400000001ff */
[----:B------:R-:W-:Y:S01]  /*0140*/  IMAD.MOV.U32 R25, RZ, RZ, 0x7 ;  /* 0x00000007ff197424 */ /* 0x000fe200078e00ff */
[----:B------:R-:W-:Y:S01]  /*0150*/  LOP3.LUT R19, R24, 0x7ffffff8, RZ, 0xc0, !PT ;  /* 0x7ffffff818137812 */ /* 0x000fe200078ec0ff */
[----:B------:R-:W-:-:S07]  /*0160*/  IMAD.MOV.U32 R17, RZ, RZ, RZ ;  /* 0x000000ffff117224 */ /* 0x000fce00078e00ff */
.L_x_10:
[----:B------:R-:W-:Y:S01]  /*0170*/  IADD3 R6, P0, PT, R25, -0x7, RZ ;  /* 0xfffffff919067810 */ /* 0x000fe20007f1e0ff */
[----:B------:R-:W-:Y:S01]  /*0180*/  IMAD.MOV.U32 R4, RZ, RZ, R16 ;  /* 0x000000ffff047224 */ /* 0x000fe200078e0010 */
[----:B------:R-:W-:Y:S01]  /*0190*/  MOV R20, 0x1e0 ;  /* 0x000001e000147802 */ /* 0x000fe20000000f00 */
[----:B------:R-:W-:Y:S01]  /*01a0*/  IMAD.MOV.U32 R5, RZ, RZ, R23 ;  /* 0x000000ffff057224 */ /* 0x000fe200078e0017 */
[----:B------:R-:W-:Y:S02]  /*01b0*/  IADD3.X R7, PT, PT, R18, -0x1, RZ, P0, !PT ;  /* 0xffffffff12077810 */ /* 0x000fe400007fe4ff */
[----:B------:R-:W-:-:S07]  /*01c0*/  MOV R21, 0x0 ;  /* 0x0000000000157802 */ /* 0x000fce0000000f00 */
[----:B------:R-:W-:Y:S05]  /*01d0*/  CALL.REL.NOINC `($_Z17ackermannCudaMainll$_Z13ackermannCudall) ;  /* 0x0000001400247944 */ /* 0x000fea0003c00000 */
[----:B------:R-:W-:Y:S01]  /*01e0*/  IMAD.MOV.U32 R10, RZ, RZ, R4 ;  /* 0x000000ffff0a7224 */ /* 0x000fe200078e0004 */
[----:B------:R-:W-:Y:S01]  /*01f0*/  MOV R26, 0x0 ;  /* 0x00000000001a7802 */ /* 0x000fe20000000f00 */
[----:B------:R-:W-:Y:S01]  /*0200*/  IMAD.MOV.U32 R11, RZ, RZ, R5 ;  /* 0x000000ffff0b7224 */ /* 0x000fe200078e0005 */
[----:B------:R0:W-:Y:S01]  /*0210*/  STL.64 [R1], R16 ;  /* 0x0000001001007387 */ /* 0x0001e20000100a00 */
[----:B------:R-:W1:Y:S01]  /*0220*/  LDCU.64 UR4, c[0x4][0x8] ;  /* 0x01000100ff0477ac */ /* 0x000e620008000a00 */
[----:B------:R0:W2:Y:S01]  /*0230*/  LDC.64 R8, c[0x4][R26] ;  /* 0x010000001a087b82 */ /* 0x0000a20000000a00 */
[----:B------:R-:W-:Y:S01]  /*0240*/  IMAD.MOV.U32 R6, RZ, RZ, R22 ;  /* 0x000000ffff067224 */ /* 0x000fe200078e0016 */
[----:B------:R0:W-:Y:S01]  /*0250*/  STL.64 [R1+0x8], R10 ;  /* 0x0000080a01007387 */ /* 0x0001e20000100a00 */
[----:B------:R-:W-:Y:S02]  /*0260*/  IMAD.MOV.U32 R7, RZ, RZ, R2 ;  /* 0x000000ffff077224 */ /* 0x000fe400078e0002 */
[----:B-1----:R-:W-:Y:S01]  /*0270*/  IMAD.U32 R4, RZ, RZ, UR4 ;  /* 0x00000004ff047e24 */ /* 0x002fe2000f8e00ff */
[----:B0-----:R-:W-:-:S07]  /*0280*/  MOV R5, UR5 ;  /* 0x0000000500057c02 */ /* 0x001fce0008000f00 */
[----:B------:R-:W-:-:S07]  /*0290*/  LEPC R20, `(.L_x_2) ;  /* 0x000000001014794e */ /* 0x000fce0000000000 */
[----:B--2---:R-:W-:Y:S05]  /*02a0*/  CALL.ABS.NOINC R8 ;  /* 0x0000000008007343 */ /* 0x004fea0003c00000 */
.L_x_2:
[----:B------:R-:W-:Y:S01]  /*02b0*/  IADD3 R6, P0, PT, R25, -0x6, RZ ;  /* 0xfffffffa19067810 */ /* 0x000fe20007f1e0ff */
[----:B------:R-:W-:Y:S01]  /*02c0*/  IMAD.MOV.U32 R4, RZ, RZ, R16 ;  /* 0x000000ffff047224 */ /* 0x000fe200078e0010 */
[----:B------:R-:W-:Y:S01]  /*02d0*/  MOV R5, R23 ;  /* 0x0000001700057202 */ /* 0x000fe20000000f00 */
[----:B------:R-:W-:Y:S01]  /*02e0*/  IMAD.MOV.U32 R21, RZ, RZ, 0x0 ;  /* 0x00000000ff157424 */ /* 0x000fe200078e00ff */
[----:B------:R-:W-:Y:S02]  /*02f0*/  IADD3.X R7, PT, PT, R18, -0x1, RZ, P0, !PT ;  /* 0xffffffff12077810 */ /* 0x000fe400007fe4ff */
[----:B------:R-:W-:-:S07]  /*0300*/  MOV R20, 0x320 ;  /* 0x0000032000147802 */ /* 0x000fce0000000f00 */
[----:B------:R-:W-:Y:S05]  /*0310*/  CALL.REL.NOINC `($_Z17ackermannCudaMainll$_Z13ackermannCudall) ;  /* 0x0000001000d47944 */ /* 0x000fea0003c00000 */
[----:B------:R-:W-:Y:S01]  /*0320*/  VIADD R13, R17, 0x1 ;  /* 0x00000001110d7836 */ /* 0x000fe20000000000 */
[----:B------:R-:W-:Y:S01]  /*0330*/  MOV R10, R4 ;  /* 0x00000004000a7202 */ /* 0x000fe20000000f00 */
[----:B------:R-:W-:Y:S01]  /*0340*/  IMAD.MOV.U32 R12, RZ, RZ, R16 ;  /* 0x000000ffff0c7224 */ /* 0x000fe200078e0010 */
[----:B------:R0:W1:Y:S01]  /*0350*/  LDC.64 R8, c[0x4][R26] ;  /* 0x010000001a087b82 */ /* 0x0000620000000a00 */
[----:B------:R-:W-:Y:S01]  /*0360*/  IMAD.MOV.U32 R11, RZ, RZ, R5 ;  /* 0x000000ffff0b7224 */ /* 0x000fe200078e0005 */
[----:B------:R-:W2:Y:S01]  /*0370*/  LDCU.64 UR4, c[0x4][0x8] ;  /* 0x01000100ff0477ac */ /* 0x000ea20008000a00 */
[----:B------:R-:W-:Y:S01]  /*0380*/  MOV R6, R22 ;  /* 0x0000001600067202 */ /* 0x000fe20000000f00 */
[----:B------:R0:W-:Y:S01]  /*0390*/  STL.64 [R1], R12 ;  /* 0x0000000c01007387 */ /* 0x0001e20000100a00 */
[----:B------:R-:W-:-:S03]  /*03a0*/  IMAD.MOV.U32 R7, RZ, RZ, R2 ;  /* 0x000000ffff077224 */ /* 0x000fc600078e0002 */
[----:B------:R0:W-:Y:S01]  /*03b0*/  STL.64 [R1+0x8], R10 ;  /* 0x0000080a01007387 */ /* 0x0001e20000100a00 */
[----:B--2---:R-:W-:Y:S02]  /*03c0*/  IMAD.U32 R4, RZ, RZ, UR4 ;  /* 0x00000004ff047e24 */ /* 0x004fe4000f8e00ff */
[----:B0-----:R-:W-:-:S07]  /*03d0*/  IMAD.U32 R5, RZ, RZ, UR5 ;  /* 0x00000005ff057e24 */ /* 0x001fce000f8e00ff */
[----:B------:R-:W-:-:S07]  /*03e0*/  LEPC R20, `(.L_x_3) ;  /* 0x000000001014794e */ /* 0x000fce0000000000 */
[----:B-1----:R-:W-:Y:S05]  /*03f0*/  CALL.ABS.NOINC R8 ;  /* 0x0000000008007343 */ /* 0x002fea0003c00000 */
.L_x_3:
[----:B------:R-:W-:Y:S01]  /*0400*/  IADD3 R6, P0, PT, R25, -0x5, RZ ;  /* 0xfffffffb19067810 */ /* 0x000fe20007f1e0ff */
[----:B------:R-:W-:Y:S02]  /*0410*/  HFMA2 R21, -RZ, RZ, 0, 0 ;  /* 0x00000000ff157431 */ /* 0x000fe400000001ff */
[----:B------:R-:W-:Y:S01]  /*0420*/  IMAD.MOV.U32 R4, RZ, RZ, R16 ;  /* 0x000000ffff047224 */ /* 0x000fe200078e0010 */
[----:B------:R-:W-:Y:S01]  /*0430*/  MOV R20, 0x470 ;  /* 0x0000047000147802 */ /* 0x000fe20000000f00 */
[----:B------:R-:W-:Y:S01]  /*0440*/  IMAD.MOV.U32 R5, RZ, RZ, R23 ;  /* 0x000000ffff057224 */ /* 0x000fe200078e0017 */
[----:B------:R-:W-:-:S07]  /*0450*/  IADD3.X R7, PT, PT, R18, -0x1, RZ, P0, !PT ;  /* 0xffffffff12077810 */ /* 0x000fce00007fe4ff */
[----:B------:R-:W-:Y:S05]  /*0460*/  CALL.REL.NOINC `($_Z17ackermannCudaMainll$_Z13ackermannCudall) ;  /* 0x0000001000807944 */ /* 0x000fea0003c00000 */
[----:B------:R-:W-:Y:S01]  /*0470*/  VIADD R13, R17, 0x2 ;  /* 0x00000002110d7836 */ /* 0x000fe20000000000 */
[----:B------:R-:W-:Y:S01]  /*0480*/  MOV R11, R5 ;  /* 0x00000005000b7202 */ /* 0x000fe20000000f00 */
[----:B------:R-:W-:Y:S01]  /*0490*/  IMAD.MOV.U32 R12, RZ, RZ, R16 ;  /* 0x000000ffff0c7224 */ /* 0x000fe200078e0010 */
[----:B------:R0:W1:Y:S01]  /*04a0*/  LDC.64 R8, c[0x4][R26] ;  /* 0x010000001a087b82 */ /* 0x0000620000000a00 */
[----:B------:R-:W-:Y:S01]  /*04b0*/  IMAD.MOV.U32 R10, RZ, RZ, R4 ;  /* 0x000000ffff0a7224 */ /* 0x000fe200078e0004 */
[----:B------:R-:W2:Y:S01]  /*04c0*/  LDCU.64 UR4, c[0x4][0x8] ;  /* 0x01000100ff0477ac */ /* 0x000ea20008000a00 */
[----:B------:R-:W-:Y:S01]  /*04d0*/  IMAD.MOV.U32 R6, RZ, RZ, R22 ;  /* 0x000000ffff067224 */ /* 0x000fe200078e0016 */
[----:B------:R0:W-:Y:S01]  /*04e0*/  STL.64 [R1], R12 ;  /* 0x0000000c01007387 */ /* 0x0001e20000100a00 */
[----:B------:R-:W-:-:S03]  /*04f0*/  MOV R7, R2 ;  /* 0x0000000200077202 */ /* 0x000fc60000000f00 */
[----:B------:R0:W-:Y:S01]  /*0500*/  STL.64 [R1+0x8], R10 ;  /* 0x0000080a01007387 */ /* 0x0001e20000100a00 */
[----:B--2---:R-:W-:Y:S02]  /*0510*/  IMAD.U32 R4, RZ, RZ, UR4 ;  /* 0x00000004ff047e24 */ /* 0x004fe4000f8e00ff */
[----:B0-----:R-:W-:-:S07]  /*0520*/  IMAD.U32 R5, RZ, RZ, UR5 ;  /* 0x00000005ff057e24 */ /* 0x001fce000f8e00ff */
[----:B------:R-:W-:-:S07]  /*0530*/  LEPC R20, `(.L_x_4) ;  /* 0x000000001014794e */ /* 0x000fce0000000000 */
[----:B-1----:R-:W-:Y:S05]  /*0540*/  CALL.ABS.NOINC R8 ;  /* 0x0000000008007343 */ /* 0x002fea0003c00000 */
.L_x_4:
[----:B------:R-:W-:Y:S01]  /*0550*/  IADD3 R6, P0, PT, R25, -0x4, RZ ;  /* 0xfffffffc19067810 */ /* 0x000fe20007f1e0ff */
[----:B------:R-:W-:Y:S01]  /*0560*/  IMAD.MOV.U32 R4, RZ, RZ, R16 ;  /* 0x000000ffff047224 */ /* 0x000fe200078e0010 */
[----:B------:R-:W-:Y:S01]  /*0570*/  MOV R20, 0x5c0 ;  /* 0x000005c000147802 */ /* 0x000fe20000000f00 */
[----:B------:R-:W-:Y:S01]  /*0580*/  IMAD.MOV.U32 R5, RZ, RZ, R23 ;  /* 0x000000ffff057224 */ /* 0x000fe200078e0017 */
[----:B------:R-:W-:Y:S01]  /*0590*/  IADD3.X R7, PT, PT, R18, -0x1, RZ, P0, !PT ;  /* 0xffffffff12077810 */ /* 0x000fe200007fe4ff */
[----:B------:R-:W-:-:S08]  /*05a0*/  IMAD.MOV.U32 R21, RZ, RZ, 0x0 ;  /* 0x00000000ff157424 */ /* 0x000fd000078e00ff */
[----:B------:R-:W-:Y:S05]  /*05b0*/  CALL.REL.NOINC `($_Z17ackermannCudaMainll$_Z13ackermannCudall) ;  /* 0x00000010002c7944 */ /* 0x000fea0003c00000 */
[----:B------:R-:W-:Y:S01]  /*05c0*/  IADD3 R13, PT, PT, R17, 0x3, RZ ;  /* 0x00000003110d7810 */ /* 0x000fe20007ffe0ff */
[----:B------:R-:W-:Y:S01]  /*05d0*/  IMAD.MOV.U32 R12, RZ, RZ, R16 ;  /* 0x000000ffff0c7224 */ /* 0x000fe200078e0010 */
[----:B------:R0:W1:Y:S01]  /*05e0*/  LDC.64 R8, c[0x4][R26] ;  /* 0x010000001a087b82 */ /* 0x0000620000000a00 */
[----:B------:R-:W-:Y:S01]  /*05f0*/  IMAD.MOV.U32 R10, RZ, RZ, R4 ;  /* 0x000000ffff0a7224 */ /* 0x000fe200078e0004 */
[----:B------:R-:W2:Y:S01]  /*0600*/  LDCU.64 UR4, c[0x4][0x8] ;  /* 0x01000100ff0477ac */ /* 0x000ea20008000a00 */
[----:B------:R-:W-:Y:S01]  /*0610*/  IMAD.MOV.U32 R11, RZ, RZ, R5 ;  /* 0x000000ffff0b7224 */ /* 0x000fe200078e0005 */
[----:B------:R0:W-:Y:S01]  /*0620*/  STL.64 [R1], R12 ;  /* 0x0000000c01007387 */ /* 0x0001e20000100a00 */
[----:B------:R-:W-:Y:S02]  /*0630*/  IMAD.MOV.U32 R6, RZ, RZ, R22 ;  /* 0x000000ffff067224 */ /* 0x000fe400078e0016 */
[----:B------:R-:W-:Y:S01]  /*0640*/  IMAD.MOV.U32 R7, RZ, RZ, R2 ;  /* 0x000000ffff077224 */ /* 0x000fe200078e0002 */
[----:B------:R0:W-:Y:S01]  /*0650*/  STL.64 [R1+0x8], R10 ;  /* 0x0000080a01007387 */ /* 0x0001e20000100a00 */
[----:B--2---:R-:W-:Y:S01]  /*0660*/  MOV R4, UR4 ;  /* 0x0000000400047c02 */ /* 0x004fe20008000f00 */
[----:B0-----:R-:W-:-:S07]  /*0670*/  IMAD.U32 R5, RZ, RZ, UR5 ;  /* 0x00000005ff057e24 */ /* 0x001fce000f8e00ff */
[----:B------:R-:W-:-:S07]  /*0680*/  LEPC R20, `(.L_x_5) ;  /* 0x000000001014794e */ /* 0x000fce0000000000 */
[----:B-1----:R-:W-:Y:S05]  /*0690*/  CALL.ABS.NOINC R8 ;  /* 0x0000000008007343 */ /* 0x002fea0003c00000 */
.L_x_5:
        /* <DEDUP_REMOVED lines=13> */
[----:B------:R0:W-:Y:S01]  /*0770*/  STL.64 [R1], R12 ;  /* 0x0000000c01007387 */ /* 0x0001e20000100a00 */
[----:B------:R-:W-:Y:S02]  /*0780*/  IMAD.MOV.U32 R6, RZ, RZ, R22 ;  /* 0x000000ffff067224 */ /* 0x000fe400078e0016 */
[----:B------:R-:W-:Y:S01]  /*0790*/  IMAD.MOV.U32 R7, RZ, RZ, R2 ;  /* 0x000000ffff077224 */ /* 0x000fe200078e0002 */
[----:B------:R0:W-:Y:S01]  /*07a0*/  STL.64 [R1+0x8], R10 ;  /* 0x0000080a01007387 */ /* 0x0001e20000100a00 */
[----:B--2---:R-:W-:Y:S01]  /*07b0*/  IMAD.U32 R4, RZ, RZ, UR4 ;  /* 0x00000004ff047e24 */ /* 0x004fe2000f8e00ff */
[----:B0-----:R-:W-:-:S07]  /*07c0*/  MOV R5, UR5 ;  /* 0x0000000500057c02 */ /* 0x001fce0008000f00 */
[----:B------:R-:W-:-:S07]  /*07d0*/  LEPC R20, `(.L_x_6) ;  /* 0x000000001014794e */ /* 0x000fce0000000000 */
[----:B-1----:R-:W-:Y:S05]  /*07e0*/  CALL.ABS.NOINC R8 ;  /* 0x0000000008007343 */ /* 0x002fea0003c00000 */
.L_x_6:
        /* <DEDUP_REMOVED lines=21> */
.L_x_7:
        /* <DEDUP_REMOVED lines=21> */
.L_x_8:
[----:B------:R-:W-:Y:S01]  /*0a90*/  IMAD.MOV.U32 R4, RZ, RZ, R16 ;  /* 0x000000ffff047224 */ /* 0x000fe200078e0010 */
[----:B------:R-:W-:Y:S01]  /*0aa0*/  MOV R7, R18 ;  /* 0x0000001200077202 */ /* 0x000fe20000000f00 */
[----:B------:R-:W-:Y:S01]  /*0ab0*/  IMAD.MOV.U32 R5, RZ, RZ, R23 ;  /* 0x000000ffff057224 */ /* 0x000fe200078e0017 */
[----:B------:R-:W-:Y:S01]  /*0ac0*/  MOV R20, 0xb00 ;  /* 0x00000b0000147802 */ /* 0x000fe20000000f00 */
[----:B------:R-:W-:Y:S02]  /*0ad0*/  IMAD.MOV.U32 R6, RZ, RZ, R25 ;  /* 0x000000ffff067224 */ /* 0x000fe400078e0019 */
[----:B------:R-:W-:-:S07]  /*0ae0*/  IMAD.MOV.U32 R21, RZ, RZ, 0x0 ;  /* 0x00000000ff157424 */ /* 0x000fce00078e00ff */
[----:B------:R-:W-:Y:S05]  /*0af0*/  CALL.REL.NOINC `($_Z17ackermannCudaMainll$_Z13ackermannCudall) ;  /* 0x0000000800dc7944 */ /* 0x000fea0003c00000 */
[----:B------:R-:W-:Y:S01]  /*0b00*/  VIADD R11, R17, 0x7 ;  /* 0x00000007110b7836 */ /* 0x000fe20000000000 */
[----:B------:R-:W-:Y:S01]  /*0b10*/  MOV R8, R4 ;  /* 0x0000000400087202 */ /* 0x000fe20000000f00 */
[----:B------:R-:W-:Y:S01]  /*0b20*/  IMAD.MOV.U32 R10, RZ, RZ, R16 ;  /* 0x000000ffff0a7224 */ /* 0x000fe200078e0010 */
[----:B------:R-:W0:Y:S01]  /*0b30*/  LDC.64 R26, c[0x4][R26] ;  /* 0x010000001a1a7b82 */ /* 0x000e220000000a00 */
[----:B------:R-:W-:Y:S01]  /*0b40*/  IMAD.MOV.U32 R9, RZ, RZ, R5 ;  /* 0x000000ffff097224 */ /* 0x000fe200078e0005 */
[----:B------:R-:W1:Y:S01]  /*0b50*/  LDCU.64 UR4, c[0x4][0x8] ;  /* 0x01000100ff0477ac */ /* 0x000e620008000a00 */
[----:B------:R-:W-:Y:S01]  /*0b60*/  MOV R6, R22 ;  /* 0x0000001600067202 */ /* 0x000fe20000000f00 */
[----:B------:R2:W-:Y:S01]  /*0b70*/  STL.64 [R1], R10 ;  /* 0x0000000a01007387 */ /* 0x0005e20000100a00 */
[----:B------:R-:W-:-:S03]  /*0b80*/  IMAD.MOV.U32 R7, RZ, RZ, R2 ;  /* 0x000000ffff077224 */ /* 0x000fc600078e0002 */
[----:B------:R2:W-:Y:S01]  /*0b90*/  STL.64 [R1+0x8], R8 ;  /* 0x0000080801007387 */ /* 0x0005e20000100a00 */
[----:B-1----:R-:W-:Y:S02]  /*0ba0*/  IMAD.U32 R4, RZ, RZ, UR4 ;  /* 0x00000004ff047e24 */ /* 0x002fe4000f8e00ff */
[----:B--2---:R-:W-:-:S07]  /*0bb0*/  IMAD.U32 R5, RZ, RZ, UR5 ;  /* 0x00000005ff057e24 */ /* 0x004fce000f8e00ff */
[----:B------:R-:W-:-:S07]  /*0bc0*/  LEPC R20, `(.L_x_9) ;  /* 0x000000001014794e */ /* 0x000fce0000000000 */
[----:B0-----:R-:W-:Y:S05]  /*0bd0*/  CALL.ABS.NOINC R26 ;  /* 0x000000001a007343 */ /* 0x001fea0003c00000 */
.L_x_9:
[----:B------:R-:W-:Y:S01]  /*0be0*/  VIADD R17, R17, 0x8 ;  /* 0x0000000811117836 */ /* 0x000fe20000000000 */
[----:B------:R-:W-:-:S04]  /*0bf0*/  IADD3 R25, P1, PT, R25, 0x8, RZ ;  /* 0x0000000819197810 */ /* 0x000fc80007f3e0ff */
[----:B------:R-:W-:Y:S01]  /*0c00*/  ISETP.NE.AND P0, PT, R17, R19, PT ;  /* 0x000000131100720c */ /* 0x000fe20003f05270 */
[----:B------:R-:W-:-:S12]  /*0c10*/  IMAD.X R18, RZ, RZ, R18, P1 ;  /* 0x000000ffff127224 */ /* 0x000fd800008e0612 */
[----:B------:R-:W-:Y:S05]  /*0c20*/  @P0 BRA `(.L_x_10) ;  /* 0xfffffff400500947 */ /* 0x000fea000383ffff */
.L_x_1:
[----:B------:R-:W-:Y:S05]  /*0c30*/  BSYNC.RECONVERGENT B6 ;  /* 0x0000000000067941 */ /* 0x000fea0003800200 */
.L_x_0:
[----:B------:R-:W-:-:S04]  /*0c40*/  LOP3.LUT R0, R24, 0x7, RZ, 0xc0, !PT ;  /* 0x0000000718007812 */ /* 0x000fc800078ec0ff */
[----:B------:R-:W-:-:S13]  /*0c50*/  ISETP.NE.AND P0, PT, R0, RZ, PT ;  /* 0x000000ff0000720c */ /* 0x000fda0003f05270 */
[----:B------:R-:W-:Y:S05]  /*0c60*/  @!P0 EXIT ;  /* 0x000000000000894d */ /* 0x000fea0003800000 */
[----:B------:R-:W-:Y:S01]  /*0c70*/  ISETP.GE.U32.AND P0, PT, R0, 0x4, PT ;  /* 0x000000040000780c */ /* 0x000fe20003f06070 */
[----:B------:R-:W-:Y:S01]  /*0c80*/  BSSY.RECONVERGENT B6, `(.L_x_11) ;  /* 0x0000055000067945 */ /* 0x000fe20003800200 */
[----:B------:R-:W-:-:S11]  /*0c90*/  LOP3.LUT R26, R24, 0x3, RZ, 0xc0, !PT ;  /* 0x00000003181a7812 */ /* 0x000fd600078ec0ff */
[----:B------:R-:W-:Y:S05]  /*0ca0*/  @!P0 BRA `(.L_x_12) ;  /* 0x0000000400488947 */ /* 0x000fea0003800000 */
[----:B------:R-:W-:Y:S01]  /*0cb0*/  HFMA2 R21, -RZ, RZ, 0, 0 ;  /* 0x00000000ff157431 */ /* 0x000fe200000001ff */
[----:B------:R-:W-:Y:S01]  /*0cc0*/  MOV R4, R16 ;  /* 0x0000001000047202 */ /* 0x000fe20000000f00 */
[----:B------:R-:W-:Y:S01]  /*0cd0*/  IMAD.MOV.U32 R5, RZ, RZ, R23 ;  /* 0x000000ffff057224 */ /* 0x000fe200078e0017 */
[----:B------:R-:W-:Y:S01]  /*0ce0*/  MOV R20, 0xd20 ;  /* 0x00000d2000147802 */ /* 0x000fe20000000f00 */
[----:B------:R-:W-:Y:S02]  /*0cf0*/  IMAD.MOV.U32 R6, RZ, RZ, R19 ;  /* 0x000000ffff067224 */ /* 0x000fe400078e0013 */
[----:B------:R-:W-:-:S07]  /*0d00*/  IMAD.MOV.U32 R7, RZ, RZ, RZ ;  /* 0x000000ffff077224 */ /* 0x000fce00078e00ff */
[----:B------:R-:W-:Y:S05]  /*0d10*/  CALL.REL.NOINC `($_Z17ackermannCudaMainll$_Z13ackermannCudall) ;  /* 0x0000000800547944 */ /* 0x000fea0003c00000 */
[----:B------:R-:W-:Y:S01]  /*0d20*/  IMAD.MOV.U32 R18, RZ, RZ, R16 ;  /* 0x000000ffff127224 */ /* 0x000fe200078e0010 */
[----:B------:R-:W-:Y:S01]  /*0d30*/  MOV R25, 0x0 ;  /* 0x0000000000197802 */ /* 0x000fe20000000f00 */
[----:B------:R-:W-:Y:S01]  /*0d40*/  IMAD.MOV.U32 R10, RZ, RZ, R4 ;  /* 0x000000ffff0a7224 */ /* 0x000fe200078e0004 */
[----:B------:R-:W0:Y:S01]  /*0d50*/  LDCU.64 UR4, c[0x4][0x8] ;  /* 0x01000100ff0477ac */ /* 0x000e220008000a00 */
[----:B------:R-:W-:Y:S01]  /*0d60*/  IMAD.MOV.U32 R11, RZ, RZ, R5 ;  /* 0x000000ffff0b7224 */ /* 0x000fe200078e0005 */
[----:B------:R1:W-:Y:S01]  /*0d70*/  STL.64 [R1], R18 ;  /* 0x0000001201007387 */ /* 0x0003e20000100a00 */
[----:B------:R1:W2:Y:S01]  /*0d80*/  LDC.64 R8, c[0x4][R25] ;  /* 0x0100000019087b82 */ /* 0x0002a20000000a00 */
[----:B------:R-:W-:Y:S02]  /*0d90*/  IMAD.MOV.U32 R6, RZ, RZ, R22 ;  /* 0x000000ffff067224 */ /* 0x000fe400078e0016 */
[----:B------:R1:W-:Y:S01]  /*0da0*/  STL.64 [R1+0x8], R10 ;  /* 0x0000080a01007387 */ /* 0x0003e20000100a00 */
[----:B------:R-:W-:Y:S01]  /*0db0*/  IMAD.MOV.U32 R7, RZ, RZ, R2 ;  /* 0x000000ffff077224 */ /* 0x000fe200078e0002 */
[----:B0-----:R-:W-:Y:S01]  /*0dc0*/  MOV R4, UR4 ;  /* 0x0000000400047c02 */ /* 0x001fe20008000f00 */
[----:B-1----:R-:W-:-:S07]  /*0dd0*/  IMAD.U32 R5, RZ, RZ, UR5 ;  /* 0x00000005ff057e24 */ /* 0x002fce000f8e00ff */
[----:B------:R-:W-:-:S07]  /*0de0*/  LEPC R20, `(.L_x_13) ;  /* 0x000000001014794e */ /* 0x000fce0000000000 */
[----:B--2---:R-:W-:Y:S05]  /*0df0*/  CALL.ABS.NOINC R8 ;  /* 0x0000000008007343 */ /* 0x004fea0003c00000 */
.L_x_13:
[----:B------:R-:W-:Y:S01]  /*0e00*/  IADD3 R17, PT, PT, R19, 0x1, RZ ;  /* 0x0000000113117810 */ /* 0x000fe20007ffe0ff */
[----:B------:R-:W-:Y:S01]  /*0e10*/  IMAD.MOV.U32 R4, RZ, RZ, R16 ;  /* 0x000000ffff047224 */ /* 0x000fe200078e0010 */
[----:B------:R-:W-:Y:S01]  /*0e20*/  MOV R20, 0xe80 ;  /* 0x00000e8000147802 */ /* 0x000fe20000000f00 */
[----:B------:R-:W-:Y:S01]  /*0e30*/  IMAD.MOV.U32 R5, RZ, RZ, R23 ;  /* 0x000000ffff057224 */ /* 0x000fe200078e0017 */
[----:B------:R-:W-:Y:S01]  /*0e40*/  MOV R6, R17 ;  /* 0x0000001100067202 */ /* 0x000fe20000000f00 */
[----:B------:R-:W-:Y:S02]  /*0e50*/  IMAD.MOV.U32 R7, RZ, RZ, RZ ;  /* 0x000000ffff077224 */ /* 0x000fe400078e00ff */
[----:B------:R-:W-:-:S07]  /*0e60*/  IMAD.MOV.U32 R21, RZ, RZ, 0x0 ;  /* 0x00000000ff157424 */ /* 0x000fce00078e00ff */
[----:B------:R-:W-:Y:S05]  /*0e70*/  CALL.REL.NOINC `($_Z17ackermannCudaMainll$_Z13ackermannCudall) ;  /* 0x0000000400fc7944 */ /* 0x000fea0003c00000 */
[----:B------:R-:W-:Y:S01]  /*0e80*/  IMAD.MOV.U32 R10, RZ, RZ, R4 ;  /* 0x000000ffff0a7224 */ /* 0x000fe200078e0004 */
[----:B------:R0:W-:Y:S01]  /*0e90*/  STL.64 [R1], R16 ;  /* 0x0000001001007387 */ /* 0x0001e20000100a00 */
[----:B------:R-:W-:Y:S01]  /*0ea0*/  IMAD.MOV.U32 R11, RZ, RZ, R5 ;  /* 0x000000ffff0b7224 */ /* 0x000fe200078e0005 */
[----:B------:R0:W1:Y:S01]  /*0eb0*/  LDC.64 R8, c[0x4][R25] ;  /* 0x0100000019087b82 */ /* 0x0000620000000a00 */
[----:B------:R-:W2:Y:S01]  /*0ec0*/  LDCU.64 UR4, c[0x4][0x8] ;  /* 0x01000100ff0477ac */ /* 0x000ea20008000a00 */
[----:B------:R-:W-:Y:S02]  /*0ed0*/  IMAD.MOV.U32 R6, RZ, RZ, R22 ;  /* 0x000000ffff067224 */ /* 0x000fe400078e0016 */
[----:B------:R0:W-:Y:S01]  /*0ee0*/  STL.64 [R1+0x8], R10 ;  /* 0x0000080a01007387 */ /* 0x0001e20000100a00 */
[----:B------:R-:W-:Y:S01]  /*0ef0*/  IMAD.MOV.U32 R7, RZ, RZ, R2 ;  /* 0x000000ffff077224 */ /* 0x000fe200078e0002 */
[----:B--2---:R-:W-:Y:S01]  /*0f00*/  MOV R4, UR4 ;  /* 0x0000000400047c02 */ /* 0x004fe20008000f00 */
[----:B0-----:R-:W-:-:S07]  /*0f10*/  IMAD.U32 R5, RZ, RZ, UR5 ;  /* 0x00000005ff057e24 */ /* 0x001fce000f8e00ff */
[----:B------:R-:W-:-:S07]  /*0f20*/  LEPC R20, `(.L_x_14) ;  /* 0x000000001014794e */ /* 0x000fce0000000000 */
[----:B-1----:R-:W-:Y:S05]  /*0f30*/  CALL.ABS.NOINC R8 ;  /* 0x0000000008007343 */ /* 0x002fea0003c00000 */
.L_x_14:
        /* <DEDUP_REMOVED lines=20> */
.L_x_15:
        /* <DEDUP_REMOVED lines=20> */
.L_x_16:
[----:B------:R-:W-:-:S07]  /*11c0*/  IADD3 R19, PT, PT, R19, 0x4, RZ ;  /* 0x0000000413137810 */ /* 0x000fce0007ffe0ff */
.L_x_12:
[----:B------:R-:W-:Y:S05]  /*11d0*/  BSYNC.RECONVERGENT B6 ;  /* 0x0000000000067941 */ /* 0x000fea0003800200 */
.L_x_11:
[----:B------:R-:W-:-:S13]  /*11e0*/  ISETP.NE.AND P0, PT, R26, RZ, PT ;  /* 0x000000ff1a00720c */ /* 0x000fda0003f05270 */
[----:B------:R-:W-:Y:S05]  /*11f0*/  @!P0 EXIT ;  /* 0x000000000000894d */ /* 0x000fea0003800000 */
[----:B------:R-:W-:Y:S01]  /*1200*/  ISETP.NE.AND P0, PT, R26, 0x1, PT ;  /* 0x000000011a00780c */ /* 0x000fe20003f05270 */
[----:B------:R-:W-:-:S12]  /*1210*/  BSSY.RECONVERGENT B6, `(.L_x_17) ;  /* 0x000002c000067945 */ /* 0x000fd80003800200 */
[----:B------:R-:W-:Y:S05]  /*1220*/  @!P0 BRA `(.L_x_18) ;  /* 0x0000000000a88947 */ /* 0x000fea0003800000 */
[----:B------:R-:W-:Y:S02]  /*1230*/  HFMA2 R7, -RZ, RZ, 0, 0 ;  /* 0x00000000ff077431 */ /* 0x000fe400000001ff */
[----:B------:R-:W-:Y:S01]  /*1240*/  IMAD.MOV.U32 R4, RZ, RZ, R16 ;  /* 0x000000ffff047224 */ /* 0x000fe200078e0010 */
[----:B------:R-:W-:Y:S01]  /*1250*/  MOV R20, 0x12a0 ;  /* 0x000012a000147802 */ /* 0x000fe20000000f00 */
[----:B------:R-:W-:Y:S02]  /*1260*/  IMAD.MOV.U32 R5, RZ, RZ, R23 ;  /* 0x000000ffff057224 */ /* 0x000fe400078e0017 */
[----:B------:R-:W-:Y:S02]  /*1270*/  IMAD.MOV.U32 R6, RZ, RZ, R19 ;  /* 0x000000ffff067224 */ /* 0x000fe400078e0013 */
[----:B------:R-:W-:-:S07]  /*1280*/  IMAD.MOV.U32 R21, RZ, RZ, 0x0 ;  /* 0x00000000ff157424 */ /* 0x000fce00078e00ff */
[----:B------:R-:W-:Y:S05]  /*1290*/  CALL.REL.NOINC `($_Z17ackermannCudaMainll$_Z13ackermannCudall) ;  /* 0x0000000000f47944 */ /* 0x000fea0003c00000 */
[----:B------:R-:W-:Y:S01]  /*12a0*/  IMAD.MOV.U32 R17, RZ, RZ, R19 ;  /* 0x000000ffff117224 */ /* 0x000fe200078e0013 */
[----:B------:R-:W-:Y:S01]  /*12b0*/  MOV R11, R5 ;  /* 0x00000005000b7202 */ /* 0x000fe20000000f00 */
[----:B------:R-:W-:Y:S01]  /*12c0*/  IMAD.MOV.U32 R10, RZ, RZ, R4 ;  /* 0x000000ffff0a7224 */ /* 0x000fe200078e0004 */
[----:B------:R-:W-:Y:S01]  /*12d0*/  MOV R18, 0x0 ;  /* 0x0000000000127802 */ /* 0x000fe20000000f00 */
[----:B------:R-:W0:Y:S01]  /*12e0*/  LDCU.64 UR4, c[0x4][0x8] ;  /* 0x01000100ff0477ac */ /* 0x000e220008000a00 */
[----:B------:R1:W-:Y:S01]  /*12f0*/  STL.64 [R1], R16 ;  /* 0x0000001001007387 */ /* 0x0003e20000100a00 */
[----:B------:R-:W-:Y:S01]  /*1300*/  IMAD.MOV.U32 R6, RZ, RZ, R22 ;  /* 0x000000ffff067224 */ /* 0x000fe200078e0016 */
[----:B------:R1:W2:Y:S01]  /*1310*/  LDC.64 R8, c[0x4][R18] ;  /* 0x0100000012087b82 */ /* 0x0002a20000000a00 */
[----:B------:R-:W-:Y:S01]  /*1320*/  MOV R7, R2 ;  /* 0x0000000200077202 */ /* 0x000fe20000000f00 */
[----:B------:R1:W-:Y:S01]  /*1330*/  STL.64 [R1+0x8], R10 ;  /* 0x0000080a01007387 */ /* 0x0003e20000100a00 */
[----:B0-----:R-:W-:-:S02]  /*1340*/  IMAD.U32 R4, RZ, RZ, UR4 ;  /* 0x00000004ff047e24 */ /* 0x001fc4000f8e00ff */
[----:B-1----:R-:W-:-:S07]  /*1350*/  IMAD.U32 R5, RZ, RZ, UR5 ;  /* 0x00000005ff057e24 */ /* 0x002fce000f8e00ff */
[----:B------:R-:W-:-:S07]  /*1360*/  LEPC R20, `(.L_x_19) ;  /* 0x000000001014794e */ /* 0x000fce0000000000 */
[----:B--2---:R-:W-:Y:S05]  /*1370*/  CALL.ABS.NOINC R8 ;  /* 0x0000000008007343 */ /* 0x004fea0003c00000 */
.L_x_19:
[----:B------:R-:W-:Y:S02]  /*1380*/  VIADD R17, R19, 0x1 ;  /* 0x0000000113117836 */ /* 0x000fe40000000000 */
        /* <DEDUP_REMOVED lines=9> */
[----:B------:R0:W-:Y:S01]  /*1420*/  STL.64 [R1], R16 ;  /* 0x0000001001007387 */ /* 0x0001e20000100a00 */
[----:B------:R0:W1:Y:S01]  /*1430*/  LDC.64 R10, c[0x4][R18] ;  /* 0x01000000120a7b82 */ /* 0x0000620000000a00 */
[----:B------:R-:W2:Y:S01]  /*1440*/  LDCU.64 UR4, c[0x4][0x8] ;  /* 0x01000100ff0477ac */ /* 0x000ea20008000a00 */
[----:B------:R-:W-:Y:S01]  /*1450*/  IMAD.MOV.U32 R6, RZ, RZ, R22 ;  /* 0x000000ffff067224 */ /* 0x000fe200078e0016 */
[----:B------:R0:W-:Y:S01]  /*1460*/  STL.64 [R1+0x8], R8 ;  /* 0x0000080801007387 */ /* 0x0001e20000100a00 */
[----:B------:R-:W-:Y:S01]  /*1470*/  MOV R7, R2 ;  /* 0x0000000200077202 */ /* 0x000fe20000000f00 */
[----:B--2---:R-:W-:Y:S02]  /*1480*/  IMAD.U32 R4, RZ, RZ, UR4 ;  /* 0x00000004ff047e24 */ /* 0x004fe4000f8e00ff */
[----:B0-----:R-:W-:-:S07]  /*1490*/  IMAD.U32 R5, RZ, RZ, UR5 ;  /* 0x00000005ff057e24 */ /* 0x001fce000f8e00ff */
[----:B------:R-:W-:-:S07]  /*14a0*/  LEPC R20, `(.L_x_20) ;  /* 0x000000001014794e */ /* 0x000fce0000000000 */
[----:B-1----:R-:W-:Y:S05]  /*14b0*/  CALL.ABS.NOINC R10 ;  /* 0x000000000a007343 */ /* 0x002fea0003c00000 */
.L_x_20:
[----:B------:R-:W-:-:S07]  /*14c0*/  VIADD R19, R19, 0x2 ;  /* 0x0000000213137836 */ /* 0x000fce0000000000 */
.L_x_18:
[----:B------:R-:W-:Y:S05]  /*14d0*/  BSYNC.RECONVERGENT B6 ;  /* 0x0000000000067941 */ /* 0x000fea0003800200 */
.L_x_17:
[----:B------:R-:W-:-:S04]  /*14e0*/  LOP3.LUT R24, R24, 0x1, RZ, 0xc0, !PT ;  /* 0x0000000118187812 */ /* 0x000fc800078ec0ff */
[----:B------:R-:W-:-:S13]  /*14f0*/  ISETP.NE.U32.AND P0, PT, R24, 0x1, PT ;  /* 0x000000011800780c */ /* 0x000fda0003f05070 */
[----:B------:R-:W-:Y:S05]  /*1500*/  @P0 EXIT ;  /* 0x000000000000094d */ /* 0x000fea0003800000 */
[----:B------:R-:W-:Y:S01]  /*1510*/  IMAD.MOV.U32 R5, RZ, RZ, R23 ;  /* 0x000000ffff057224 */ /* 0x000fe200078e0017 */
[----:B------:R-:W-:Y:S01]  /*1520*/  MOV R6, R19 ;  /* 0x0000001300067202 */ /* 0x000fe20000000f00 */
[----:B------:R-:W-:Y:S01]  /*1530*/  IMAD.MOV.U32 R4, RZ, RZ, R16 ;  /* 0x000000ffff047224 */ /* 0x000fe200078e0010 */
[----:B------:R-:W-:Y:S01]  /*1540*/  MOV R20, 0x1580 ;  /* 0x0000158000147802 */ /* 0x000fe20000000f00 */
[----:B------:R-:W-:Y:S02]  /*1550*/  IMAD.MOV.U32 R7, RZ, RZ, RZ ;  /* 0x000000ffff077224 */ /* 0x000fe400078e00ff */
        /* <DEDUP_REMOVED lines=8> */
[----:B------:R-:W-:Y:S01]  /*15e0*/  MOV R6, R22 ;  /* 0x0000001600067202 */ /* 0x000fe20000000f00 */
[----:B------:R1:W2:Y:S01]  /*15f0*/  LDC.64 R10, c[0x4][R0] ;  /* 0x01000000000a7b82 */ /* 0x0002a20000000a00 */
[----:B------:R-:W-:Y:S01]  /*1600*/  IMAD.MOV.U32 R7, RZ, RZ, R2 ;  /* 0x000000ffff077224 */ /* 0x000fe200078e0002 */
[----:B------:R1:W-:Y:S01]  /*1610*/  STL.64 [R1+0x8], R8 ;  /* 0x0000080801007387 */ /* 0x0003e20000100a00 */
[----:B0-----:R-:W-:-:S02]  /*1620*/  IMAD.U32 R4, RZ, RZ, UR4 ;  /* 0x00000004ff047e24 */ /* 0x001fc4000f8e00ff */
[----:B-1----:R-:W-:-:S07]  /*1630*/  IMAD.U32 R5, RZ, RZ, UR5 ;  /* 0x00000005ff057e24 */ /* 0x002fce000f8e00ff */
[----:B------:R-:W-:-:S07]  /*1640*/  LEPC R20, `(.L_x_21) ;  /* 0x000000001014794e */ /* 0x000fce0000000000 */
[----:B--2---:R-:W-:Y:S05]  /*1650*/  CALL.ABS.NOINC R10 ;  /* 0x000000000a007343 */ /* 0x004fea0003c00000 */
.L_x_21:
[----:B------:R-:W-:Y:S05]  /*1660*/  EXIT ;  /* 0x000000000000794d */ /* 0x000fea0003800000 */
        .type           $_Z17ackermannCudaMainll$_Z13ackermannCudall,@function
        .size           $_Z17ackermannCudaMainll$_Z13ackermannCudall,(.L_x_39 - $_Z17ackermannCudaMainll$_Z13ackermannCudall)
$_Z17ackermannCudaMainll$_Z13ackermannCudall:
[----:B------:R-:W-:-:S05]  /*1670*/  VIADD R1, R1, 0xffffffd0 ;  /* 0xffffffd001017836 */ /* 0x000fca0000000000 */
[----:B------:R-:W-:Y:S04]  /*1680*/  STL [R1+0x2c], R26 ;  /* 0x00002c1a01007387 */ /* 0x000fe80000100800 */
[----:B------:R-:W-:Y:S04]  /*1690*/  STL [R1+0x1c], R22 ;  /* 0x00001c1601007387 */ /* 0x000fe80000100800 */
[----:B------:R-:W-:Y:S04]  /*16a0*/  STL [R1+0x18], R21 ;  /* 0x0000181501007387 */ /* 0x000fe80000100800 */
[----:B------:R-:W-:Y:S04]  /*16b0*/  STL [R1+0x14], R20 ;  /* 0x0000141401007387 */ /* 0x000fe80000100800 */
[----:B------:R-:W-:Y:S04]  /*16c0*/  STL [R1+0x10], R19 ;  /* 0x0000101301007387 */ /* 0x000fe80000100800 */
[----:B------:R-:W-:Y:S04]  /*16d0*/  STL [R1+0xc], R18 ;  /* 0x00000c1201007387 */ /* 0x000fe80000100800 */
[----:B------:R-:W-:Y:S04]  /*16e0*/  STL [R1+0x8], R17 ;  /* 0x0000081101007387 */ /* 0x000fe80000100800 */
[----:B------:R0:W-:Y:S04]  /*16f0*/  STL [R1+0x28], R25 ;  /* 0x0000281901007387 */ /* 0x0001e80000100800 */
[----:B------:R1:W-:Y:S04]  /*1700*/  STL [R1+0x24], R24 ;  /* 0x0000241801007387 */ /* 0x0003e80000100800 */
[----:B------:R2:W-:Y:S01]  /*1710*/  STL [R1+0x20], R23 ;  /* 0x0000201701007387 */ /* 0x0005e20000100800 */
[----:B0-----:R-:W0:Y:S05]  /*1720*/  BMOV.32.CLEAR R25, B8 ;  /* 0x0000000008197355 */ /* 0x001e2a0000100000 */
[----:B-1----:R-:W1:Y:S05]  /*1730*/  BMOV.32.CLEAR R24, B7 ;  /* 0x0000000007187355 */ /* 0x002e6a0000100000 */
[----:B--2---:R-:W2:Y:S05]  /*1740*/  BMOV.32.CLEAR R23, B6 ;  /* 0x0000000006177355 */ /* 0x004eaa0000100000 */
[----:B------:R3:W-:Y:S04]  /*1750*/  STL [R1+0x4], R16 ;  /* 0x0000041001007387 */ /* 0x0007e80000100800 */
[----:B------:R4:W-:Y:S01]  /*1760*/  STL [R1], R2 ;  /* 0x0000000201007387 */ /* 0x0009e20000100800 */
[----:B---3--:R-:W-:Y:S01]  /*1770*/  MOV R16, R4 ;  /* 0x0000000400107202 */ /* 0x008fe20000000f00 */
[----:B----4-:R-:W-:-:S03]  /*1780*/  IMAD.MOV.U32 R2, RZ, RZ, R5 ;  /* 0x000000ffff027224 */ /* 0x010fc600078e0005 */
[----:B------:R-:W-:Y:S01]  /*1790*/  ISETP.NE.U32.AND P0, PT, R16, RZ, PT ;  /* 0x000000ff1000720c */ /* 0x000fe20003f05070 */
[----:B------:R-:W-:Y:S01]  /*17a0*/  BSSY.RECONVERGENT B8, `(.L_x_22) ;  /* 0x0000071000087945 */ /* 0x000fe20003800200 */
[----:B------:R-:W-:Y:S02]  /*17b0*/  IMAD.MOV.U32 R8, RZ, RZ, R6 ;  /* 0x000000ffff087224 */ /* 0x000fe400078e0006 */
[----:B------:R-:W-:Y:S01]  /*17c0*/  ISETP.NE.AND.EX P0, PT, R2, RZ, PT, P0 ;  /* 0x000000ff0200720c */ /* 0x000fe20003f05300 */
[----:B------:R-:W-:-:S12]  /*17d0*/  IMAD.MOV.U32 R9, RZ, RZ, R7 ;  /* 0x000000ffff097224 */ /* 0x000fd800078e0007 */
[----:B012---:R-:W-:Y:S05]  /*17e0*/  @!P0 BRA `(.L_x_23) ;  /* 0x0000000400b08947 */ /* 0x007fea0003800000 */
[----:B------:R-:W-:Y:S01]  /*17f0*/  LOP3.LUT R18, R16, 0x3, RZ, 0xc0, !PT ;  /* 0x0000000310127812 */ /* 0x000fe200078ec0ff */
[----:B------:R-:W-:Y:S01]  /*1800*/  BSSY.RECONVERGENT B7, `(.L_x_24) ;  /* 0x0000026000077945 */ /* 0x000fe20003800200 */
[----:B------:R-:W-:Y:S01]  /*1810*/  IMAD.MOV.U32 R22, RZ, RZ, R16 ;  /* 0x000000ffff167224 */ /* 0x000fe200078e0010 */
[----:B------:R-:W-:Y:S02]  /*1820*/  MOV R19, R2 ;  /* 0x0000000200137202 */ /* 0x000fe40000000f00 */
[----:B------:R-:W-:-:S04]  /*1830*/  ISETP.NE.U32.AND P0, PT, R18, RZ, PT ;  /* 0x000000ff1200720c */ /* 0x000fc80003f05070 */
[----:B------:R-:W-:-:S13]  /*1840*/  ISETP.NE.AND.EX P0, PT, RZ, RZ, PT, P0 ;  /* 0x000000ffff00720c */ /* 0x000fda0003f05300 */
[----:B------:R-:W-:Y:S05]  /*1850*/  @!P0 BRA `(.L_x_25) ;  /* 0x0000000000808947 */ /* 0x000fea0003800000 */
[----:B------:R-:W-:Y:S01]  /*1860*/  IMAD.MOV.U32 R6, RZ, RZ, R8 ;  /* 0x000000ffff067224 */ /* 0x000fe200078e0008 */
[----:B------:R-:W-:Y:S01]  /*1870*/  MOV R22, R16 ;  /* 0x0000001000167202 */ /* 0x000fe20000000f00 */
[----:B------:R-:W-:Y:S02]  /*1880*/  IMAD.MOV.U32 R7, RZ, RZ, R9 ;  /* 0x000000ffff077224 */ /* 0x000fe400078e0009 */
[----:B------:R-:W-:Y:S02]  /*1890*/  IMAD.MOV.U32 R17, RZ, RZ, RZ ;  /* 0x000000ffff117224 */ /* 0x000fe400078e00ff */
[----:B------:R-:W-:-:S07]  /*18a0*/  IMAD.MOV.U32 R19, RZ, RZ, R2 ;  /* 0x000000ffff137224 */ /* 0x000fce00078e0002 */
.L_x_28:
[----:B------:R-:W-:Y:S01]  /*18b0*/  ISETP.NE.U32.AND P0, PT, R6, RZ, PT ;  /* 0x000000ff0600720c */ /* 0x000fe20003f05070 */
[----:B------:R-:W-:Y:S01]  /*18c0*/  BSSY.RECONVERGENT B6, `(.L_x_26) ;  /* 0x0000013000067945 */ /* 0x000fe20003800200 */
[----:B------:R-:W-:Y:S01]  /*18d0*/  IADD3 R18, P1, PT, R18, -0x1, RZ ;  /* 0xffffffff12127810 */ /* 0x000fe20007f3e0ff */
[----:B------:R-:W-:Y:S01]  /*18e0*/  IMAD.MOV.U32 R8, RZ, RZ, 0x1 ;  /* 0x00000001ff087424 */ /* 0x000fe200078e00ff */
[----:B------:R-:W-:Y:S01]  /*18f0*/  ISETP.NE.AND.EX P0, PT, R7, RZ, PT, P0 ;  /* 0x000000ff0700720c */ /* 0x000fe20003f05300 */
[----:B------:R-:W-:Y:S01]  /*1900*/  IMAD.MOV.U32 R9, RZ, RZ, 0x0 ;  /* 0x00000000ff097424 */ /* 0x000fe200078e00ff */
[----:B------:R-:W-:Y:S02]  /*1910*/  IADD3.X R17, PT, PT, R17, -0x1, RZ, P1, !PT ;  /* 0xffffffff11117810 */ /* 0x000fe40000ffe4ff */
[----:B------:R-:W-:-:S04]  /*1920*/  ISETP.NE.U32.AND P1, PT, R18, RZ, PT ;  /* 0x000000ff1200720c */ /* 0x000fc80003f25070 */
[----:B------:R-:W-:-:S04]  /*1930*/  ISETP.NE.AND.EX P1, PT, R17, RZ, PT, P1 ;  /* 0x000000ff1100720c */ /* 0x000fc80003f25310 */
[----:B------:R-:W-:Y:S01]  /*1940*/  P2R R26, PR, RZ, 0x2 ;  /* 0x00000002ff1a7803 */ /* 0x000fe20000000000 */
[----:B------:R-:W-:Y:S08]  /*1950*/  @!P0 BRA `(.L_x_27) ;  /* 0x0000000000248947 */ /* 0x000ff00003800000 */
[----:B------:R-:W-:Y:S01]  /*1960*/  IADD3 R6, P0, PT, R6, -0x1, RZ ;  /* 0xffffffff06067810 */ /* 0x000fe20007f1e0ff */
[----:B------:R-:W-:Y:S01]  /*1970*/  IMAD.MOV.U32 R5, RZ, RZ, R19 ;  /* 0x000000ffff057224 */ /* 0x000fe200078e0013 */
[----:B------:R-:W-:Y:S01]  /*1980*/  MOV R4, R22 ;  /* 0x0000001600047202 */ /* 0x000fe20000000f00 */
[----:B------:R-:W-:Y:S01]  /*1990*/  IMAD.MOV.U32 R21, RZ, RZ, 0x0 ;  /* 0x00000000ff157424 */ /* 0x000fe200078e00ff */
[----:B------:R-:W-:Y:S02]  /*19a0*/  IADD3.X R7, PT, PT, R7, -0x1, RZ, P0, !PT ;  /* 0xffffffff07077810 */ /* 0x000fe400007fe4ff */
[----:B------:R-:W-:-:S07]  /*19b0*/  MOV R20, 0x19d0 ;  /* 0x000019d000147802 */ /* 0x000fce0000000f00 */
[----:B------:R-:W-:Y:S05]  /*19c0*/  CALL.REL.NOINC `($_Z17ackermannCudaMainll$_Z13ackermannCudall) ;  /* 0xfffffffc00287944 */ /* 0x000fea0003c3ffff */
[----:B------:R-:W-:Y:S01]  /*19d0*/  IMAD.MOV.U32 R8, RZ, RZ, R4 ;  /* 0x000000ffff087224 */ /* 0x000fe200078e0004 */
[----:B------:R-:W-:-:S07]  /*19e0*/  MOV R9, R5 ;  /* 0x0000000500097202 */ /* 0x000fce0000000f00 */
.L_x_27:
[----:B------:R-:W-:Y:S05]  /*19f0*/  BSYNC.RECONVERGENT B6 ;  /* 0x0000000000067941 */ /* 0x000fea0003800200 */
.L_x_26:
[----:B------:R-:W-:Y:S01]  /*1a00*/  ISETP.NE.AND P1, PT, R26, RZ, PT ;  /* 0x000000ff1a00720c */ /* 0x000fe20003f25270 */
[----:B------:R-:W-:Y:S01]  /*1a10*/  IMAD.MOV.U32 R6, RZ, RZ, R8 ;  /* 0x000000ffff067224 */ /* 0x000fe200078e0008 */
[----:B------:R-:W-:Y:S01]  /*1a20*/  IADD3 R22, P0, PT, R22, -0x1, RZ ;  /* 0xffffffff16167810 */ /* 0x000fe20007f1e0ff */
[----:B------:R-:W-:-:S03]  /*1a30*/  IMAD.MOV.U32 R7, RZ, RZ, R9 ;  /* 0x000000ffff077224 */ /* 0x000fc600078e0009 */
[----:B------:R-:W-:-:S07]  /*1a40*/  IADD3.X R19, PT, PT, R19, -0x1, RZ, P0, !PT ;  /* 0xffffffff13137810 */ /* 0x000fce00007fe4ff */
[----:B------:R-:W-:Y:S05]  /*1a50*/  @P1 BRA `(.L_x_28) ;  /* 0xfffffffc00941947 */ /* 0x000fea000383ffff */
.L_x_25:
[----:B------:R-:W-:Y:S05]  /*1a60*/  BSYNC.RECONVERGENT B7 ;  /* 0x0000000000077941 */ /* 0x000fea0003800200 */
.L_x_24:
[----:B------:R-:W-:-:S04]  /*1a70*/  ISETP.GE.U32.AND P0, PT, R16, 0x4, PT ;  /* 0x000000041000780c */ /* 0x000fc80003f06070 */
[----:B------:R-:W-:-:S13]  /*1a80*/  ISETP.GE.U32.AND.EX P0, PT, R2, RZ, PT, P0 ;  /* 0x000000ff0200720c */ /* 0x000fda0003f06100 */
[----:B------:R-:W-:Y:S05]  /*1a90*/  @!P0 BRA `(.L_x_23) ;  /* 0x0000000400048947 */ /* 0x000fea0003800000 */
.L_x_37:
[----:B------:R-:W-:Y:S01]  /*1aa0*/  ISETP.NE.U32.AND P0, PT, R8, RZ, PT ;  /* 0x000000ff0800720c */ /* 0x000fe20003f05070 */
[----:B------:R-:W-:Y:S01]  /*1ab0*/  BSSY.RECONVERGENT B6, `(.L_x_29) ;  /* 0x000000c000067945 */ /* 0x000fe20003800200 */
[----:B------:R-:W-:Y:S02]  /*1ac0*/  HFMA2 R5, -RZ, RZ, 0, 0 ;  /* 0x00000000ff057431 */ /* 0x000fe400000001ff */
[----:B------:R-:W-:Y:S01]  /*1ad0*/  IMAD.MOV.U32 R4, RZ, RZ, 0x1 ;  /* 0x00000001ff047424 */ /* 0x000fe200078e00ff */
[----:B------:R-:W-:-:S13]  /*1ae0*/  ISETP.NE.AND.EX P0, PT, R9, RZ, PT, P0 ;  /* 0x000000ff0900720c */ /* 0x000fda0003f05300 */
[----:B------:R-:W-:Y:S05]  /*1af0*/  @!P0 BRA `(.L_x_30) ;  /* 0x00000000001c8947 */ /* 0x000fea0003800000 */
[----:B------:R-:W-:Y:S01]  /*1b00*/  IADD3 R6, P0, PT, R8, -0x1, RZ ;  /* 0xffffffff08067810 */ /* 0x000fe20007f1e0ff */
[----:B------:R-:W-:Y:S01]  /*1b10*/  IMAD.MOV.U32 R4, RZ, RZ, R22 ;  /* 0x000000ffff047224 */ /* 0x000fe200078e0016 */
[----:B------:R-:W-:Y:S01]  /*1b20*/  MOV R20, 0x1b70 ;  /* 0x00001b7000147802 */ /* 0x000fe20000000f00 */
[----:B------:R-:W-:Y:S01]  /*1b30*/  IMAD.MOV.U32 R5, RZ, RZ, R19 ;  /* 0x000000ffff057224 */ /* 0x000fe200078e0013 */
[----:B------:R-:W-:Y:S01]  /*1b40*/  IADD3.X R7, PT, PT, R9, -0x1, RZ, P0, !PT ;  /* 0xffffffff09077810 */ /* 0x000fe200007fe4ff */
[----:B------:R-:W-:-:S08]  /*1b50*/  IMAD.MOV.U32 R21, RZ, RZ, 0x0 ;  /* 0x00000000ff157424 */ /* 0x000fd000078e00ff */
[----:B------:R-:W-:Y:S05]  /*1b60*/  CALL.REL.NOINC `($_Z17ackermannCudaMainll$_Z13ackermannCudall) ;  /* 0xfffffff800c07944 */ /* 0x000fea0003c3ffff */
.L_x_30:
[----:B------:R-:W-:Y:S05]  /*1b70*/  BSYNC.RECONVERGENT B6 ;  /* 0x0000000000067941 */ /* 0x000fea0003800200 */
.L_x_29:
[----:B------:R-:W-:Y:S01]  /*1b80*/  ISETP.NE.U32.AND P0, PT, R4, RZ, PT ;  /* 0x000000ff0400720c */ /* 0x000fe20003f05070 */
[----:B------:R-:W-:Y:S01]  /*1b90*/  BSSY.RECONVERGENT B6, `(.L_x_31) ;  /* 0x000000e000067945 */ /* 0x000fe20003800200 */
[----:B------:R-:W-:Y:S01]  /*1ba0*/  MOV R2, 0x1 ;  /* 0x0000000100027802 */ /* 0x000fe20000000f00 */
[----:B------:R-:W-:Y:S01]  /*1bb0*/  IMAD.MOV.U32 R3, RZ, RZ, 0x0 ;  /* 0x00000000ff037424 */ /* 0x000fe200078e00ff */
[----:B------:R-:W-:-:S13]  /*1bc0*/  ISETP.NE.AND.EX P0, PT, R5, RZ, PT, P0 ;  /* 0x000000ff0500720c */ /* 0x000fda0003f05300 */
[----:B------:R-:W-:Y:S05]  /*1bd0*/  @!P0 BRA `(.L_x_32) ;  /* 0x0000000000248947 */ /* 0x000fea0003800000 */
[----:B------:R-:W-:Y:S01]  /*1be0*/  IADD3 R6, P1, PT, R4, -0x1, RZ ;  /* 0xffffffff04067810 */ /* 0x000fe20007f3e0ff */
[----:B------:R-:W-:Y:S01]  /*1bf0*/  IMAD.MOV.U32 R21, RZ, RZ, 0x0 ;  /* 0x00000000ff157424 */ /* 0x000fe200078e00ff */
[----:B------:R-:W-:Y:S02]  /*1c00*/  IADD3 R4, P0, PT, R22, -0x1, RZ ;  /* 0xffffffff16047810 */ /* 0x000fe40007f1e0ff */
[----:B------:R-:W-:Y:S02]  /*1c10*/  IADD3.X R7, PT, PT, R5, -0x1, RZ, P1, !PT ;  /* 0xffffffff05077810 */ /* 0x000fe40000ffe4ff */
[----:B------:R-:W-:Y:S02]  /*1c20*/  IADD3.X R5, PT, PT, R19, -0x1, RZ, P0, !PT ;  /* 0xffffffff13057810 */ /* 0x000fe400007fe4ff */
[----:B------:R-:W-:-:S07]  /*1c30*/  MOV R20, 0x1c50 ;  /* 0x00001c5000147802 */ /* 0x000fce0000000f00 */
[----:B------:R-:W-:Y:S05]  /*1c40*/  CALL.REL.NOINC `($_Z17ackermannCudaMainll$_Z13ackermannCudall) ;  /* 0xfffffff800887944 */ /* 0x000fea0003c3ffff */
[----:B------:R-:W-:Y:S01]  /*1c50*/  IMAD.MOV.U32 R2, RZ, RZ, R4 ;  /* 0x000000ffff027224 */ /* 0x000fe200078e0004 */
[----:B------:R-:W-:-:S07]  /*1c60*/  MOV R3, R5 ;  /* 0x0000000500037202 */ /* 0x000fce0000000f00 */
.L_x_32:
[----:B------:R-:W-:Y:S05]  /*1c70*/  BSYNC.RECONVERGENT B6 ;  /* 0x0000000000067941 */ /* 0x000fea0003800200 */
.L_x_31:
[----:B------:R-:W-:Y:S01]  /*1c80*/  ISETP.NE.U32.AND P0, PT, R2, RZ, PT ;  /* 0x000000ff0200720c */ /* 0x000fe20003f05070 */
[----:B------:R-:W-:Y:S01]  /*1c90*/  BSSY.RECONVERGENT B6, `(.L_x_33) ;  /* 0x000000c000067945 */ /* 0x000fe20003800200 */
[----:B------:R-:W-:Y:S02]  /*1ca0*/  IMAD.MOV.U32 R4, RZ, RZ, 0x1 ;  /* 0x00000001ff047424 */ /* 0x000fe400078e00ff */
[----:B------:R-:W-:Y:S01]  /*1cb0*/  ISETP.NE.AND.EX P0, PT, R3, RZ, PT, P0 ;  /* 0x000000ff0300720c */ /* 0x000fe20003f05300 */
[----:B------:R-:W-:-:S12]  /*1cc0*/  IMAD.MOV.U32 R5, RZ, RZ, 0x0 ;  /* 0x00000000ff057424 */ /* 0x000fd800078e00ff */
        /* <DEDUP_REMOVED lines=8> */
.L_x_34:
[----:B------:R-:W-:Y:S05]  /*1d50*/  BSYNC.RECONVERGENT B6 ;  /* 0x0000000000067941 */ /* 0x000fea0003800200 */
.L_x_33:
[----:B------:R-:W-:Y:S01]  /*1d60*/  ISETP.NE.U32.AND P0, PT, R4, RZ, PT ;  /* 0x000000ff0400720c */ /* 0x000fe20003f05070 */
[----:B------:R-:W-:Y:S01]  /*1d70*/  BSSY.RECONVERGENT B6, `(.L_x_35) ;  /* 0x000000e000067945 */ /* 0x000fe20003800200 */
[----:B------:R-:W-:Y:S02]  /*1d80*/  HFMA2 R8, -RZ, RZ, 0, 5.9604644775390625e-08 ;  /* 0x00000001ff087431 */ /* 0x000fe400000001ff */
        /* <DEDUP_REMOVED lines=12> */
.L_x_36:
[----:B------:R-:W-:Y:S05]  /*1e50*/  BSYNC.RECONVERGENT B6 ;  /* 0x0000000000067941 */ /* 0x000fea0003800200 */
.L_x_35:
[----:B------:R-:W-:-:S04]  /*1e60*/  IADD3 R22, P0, PT, R22, -0x4, RZ ;  /* 0xfffffffc16167810 */ /* 0x000fc80007f1e0ff */
[----:B------:R-:W-:Y:S02]  /*1e70*/  IADD3.X R19, PT, PT, R19, -0x1, RZ, P0, !PT ;  /* 0xffffffff13137810 */ /* 0x000fe400007fe4ff */
[----:B------:R-:W-:-:S04]  /*1e80*/  ISETP.NE.U32.AND P0, PT, R22, RZ, PT ;  /* 0x000000ff1600720c */ /* 0x000fc80003f05070 */
[----:B------:R-:W-:-:S13]  /*1e90*/  ISETP.NE.AND.EX P0, PT, R19, RZ, PT, P0 ;  /* 0x000000ff1300720c */ /* 0x000fda0003f05300 */
[----:B------:R-:W-:Y:S05]  /*1ea0*/  @P0 BRA `(.L_x_37) ;  /* 0xfffffff800fc0947 */ /* 0x000fea000383ffff */
.L_x_23:
[----:B------:R-:W-:Y:S05]  /*1eb0*/  BSYNC.RECONVERGENT B8 ;  /* 0x0000000000087941 */ /* 0x000fea0003800200 */
.L_x_22:
[----:B------:R-:W2:Y:S01]  /*1ec0*/  LDL R20, [R1+0x14] ;  /* 0x0000140001147983 */ /* 0x000ea20000100800 */
[----:B------:R-:W-:Y:S01]  /*1ed0*/  IADD3 R4, P0, PT, R8, 0x1, RZ ;  /* 0x0000000108047810 */ /* 0x000fe20007f1e0ff */
[----:B------:R0:W-:Y:S05]  /*1ee0*/  BMOV.32 B6, R23 ;  /* 0x0000001706007356 */ /* 0x0001ea0000000000 */
[----:B------:R-:W2:Y:S01]  /*1ef0*/  LDL R21, [R1+0x18] ;  /* 0x0000180001157983 */ /* 0x000ea20000100800 */
[----:B------:R1:W-:Y:S05]  /*1f00*/  BMOV.32 B7, R24 ;  /* 0x0000001807007356 */ /* 0x0003ea0000000000 */
[----:B------:R3:W-:Y:S05]  /*1f10*/  BMOV.32 B8, R25 ;  /* 0x0000001908007356 */ /* 0x0007ea0000000000 */
[----:B------:R-:W2:Y:S01]  /*1f20*/  LDL R2, [R1] ;  /* 0x0000000001027983 */ /* 0x000ea20000100800 */
[----:B------:R-:W-:-:S03]  /*1f30*/  IMAD.X R5, RZ, RZ, R9, P0 ;  /* 0x000000ffff057224 */ /* 0x000fc600000e0609 */
[----:B------:R-:W2:Y:S04]  /*1f40*/  LDL R16, [R1+0x4] ;  /* 0x0000040001107983 */ /* 0x000ea80000100800 */
[----:B------:R-:W2:Y:S04]  /*1f50*/  LDL R17, [R1+0x8] ;  /* 0x0000080001117983 */ /* 0x000ea80000100800 */
[----:B------:R-:W2:Y:S04]  /*1f60*/  LDL R18, [R1+0xc] ;  /* 0x00000c0001127983 */ /* 0x000ea80000100800 */
[----:B------:R-:W2:Y:S04]  /*1f70*/  LDL R19, [R1+0x10] ;  /* 0x0000100001137983 */ /* 0x000ea80000100800 */
[----:B------:R-:W2:Y:S04]  /*1f80*/  LDL R22, [R1+0x1c] ;  /* 0x00001c0001167983 */ /* 0x000ea80000100800 */
[----:B0-----:R-:W2:Y:S04]  /*1f90*/  LDL R23, [R1+0x20] ;  /* 0x0000200001177983 */ /* 0x001ea80000100800 */
[----:B-1----:R-:W2:Y:S04]  /*1fa0*/  LDL R24, [R1+0x24] ;  /* 0x0000240001187983 */ /* 0x002ea80000100800 */
[----:B---3--:R-:W2:Y:S04]  /*1fb0*/  LDL R25, [R1+0x28] ;  /* 0x0000280001197983 */ /* 0x008ea80000100800 */
[----:B------:R0:W2:Y:S02]  /*1fc0*/  LDL R26, [R1+0x2c] ;  /* 0x00002c00011a7983 */ /* 0x0000a40000100800 */
[----:B0-----:R-:W-:Y:S01]  /*1fd0*/  VIADD R1, R1, 0x30 ;  /* 0x0000003001017836 */ /* 0x001fe20000000000 */
[----:B--2---:R-:W-:Y:S06]  /*1fe0*/  RET.REL.NODEC R20 `(_Z17ackermannCudaMainll) ;  /* 0xffffffe014047950 */ /* 0x004fec0003c3ffff */
.L_x_38:
[----:B------:R-:W-:-:S00]  /*1ff0*/  BRA `(.L_x_38) ;  /* 0xfffffffc00fc7947 */ /* 0x000fc0000383ffff */
[----:B------:R-:W-:-:S00]  /*2000*/  NOP ;  /* 0x0000000000007918 */ /* 0x000fc00000000000 */
[----:B------:R-:W-:-:S00]  /*2010*/  NOP ;  /* 0x0000000000007918 */ /* 0x000fc00000000000 */
[----:B------:R-:W-:-:S00]  /*2020*/  NOP ;  /* 0x0000000000007918 */ /* 0x000fc00000000000 */
[----:B------:R-:W-:-:S00]  /*2030*/  NOP ;  /* 0x0000000000007918 */ /* 0x000fc00000000000 */
[----:B------:R-:W-:-:S00]  /*2040*/  NOP ;  /* 0x0000000000007918 */ /* 0x000fc00000000000 */
[----:B------:R-:W-:-:S00]  /*2050*/  NOP ;  /* 0x0000000000007918 */ /* 0x000fc00000000000 */
[----:B------:R-:W-:-:S00]  /*2060*/  NOP ;  /* 0x0000000000007918 */ /* 0x000fc00000000000 */
[----:B------:R-:W-:-:S00]  /*2070*/  NOP ;  /* 0x0000000000007918 */ /* 0x000fc00000000000 */
.L_x_39:


//--------------------- .nv.global.init           --------------------------
	.section	.nv.global.init,"aw",@progbits
.nv.global.init:
	.type		$str,@object
	.size		$str,(.L_0 - $str)
$str:
        /*0000*/ 	.byte	0x43, 0x55, 0x44, 0x41, 0x20, 0x41, 0x28, 0x25, 0x64, 0x2c, 0x25, 0x64, 0x29, 0x20, 0x3d, 0x20
        /*0010*/ 	.byte	0x25, 0x64, 0x0a, 0x00
.L_0:


//--------------------- .nv.shared.reserved.0     --------------------------
	.section	.nv.shared.reserved.0,"aw",@nobits
	.weak		__nv_reservedSMEM_offset_0_alias
	.size		__nv_reservedSMEM_offset_0_alias, 0, 64
	.other		__nv_reservedSMEM_offset_0_alias,@"STO_CUDA_RESERVED_SHARED STV_DEFAULT"
__nv_reservedSMEM_offset_0_alias:
	.zero		0
	.zero		64


//--------------------- .nv.constant0._Z17ackermannCudaMainll --------------------------
	.section	.nv.constant0._Z17ackermannCudaMainll,"a",@progbits
	.sectionflags	@""
	.align	4
.nv.constant0._Z17ackermannCudaMainll:
	.zero		912


//--------------------- SYMBOLS --------------------------

	.type		.nv.reservedSmem.offset0,@object
	.size		.nv.reservedSmem.offset0,0x4
	.type		vprintf,@function
